//
// Generated by NVIDIA NVVM Compiler
//
// Compiler Build ID: CL-36424714
// Cuda compilation tools, release 13.0, V13.0.88
// Based on NVVM 20.0.0
//

.version 9.0
.target sm_100
.address_size 64

	// .globl	compute_temperature_shared_tiled_multi
.extern .shared .align 16 .b8 sTile[];

.visible .entry compute_temperature_shared_tiled_multi(
	.param .u64 .ptr .align 1 compute_temperature_shared_tiled_multi_param_0,
	.param .u64 .ptr .align 1 compute_temperature_shared_tiled_multi_param_1,
	.param .u64 .ptr .align 1 compute_temperature_shared_tiled_multi_param_2,
	.param .f64 compute_temperature_shared_tiled_multi_param_3,
	.param .u32 compute_temperature_shared_tiled_multi_param_4,
	.param .f64 compute_temperature_shared_tiled_multi_param_5,
	.param .f64 compute_temperature_shared_tiled_multi_param_6
)
{
	.reg .pred 	%p<79>;
	.reg .b32 	%r<121>;
	.reg .b64 	%rd<28>;
	.reg .b64 	%fd<61>;

	ld.param.u64 	%rd6, [compute_temperature_shared_tiled_multi_param_0];
	ld.param.u64 	%rd7, [compute_temperature_shared_tiled_multi_param_1];
	ld.param.u64 	%rd8, [compute_temperature_shared_tiled_multi_param_2];
	ld.param.f64 	%fd12, [compute_temperature_shared_tiled_multi_param_3];
	ld.param.u32 	%r59, [compute_temperature_shared_tiled_multi_param_4];
	ld.param.f64 	%fd13, [compute_temperature_shared_tiled_multi_param_5];
	ld.param.f64 	%fd14, [compute_temperature_shared_tiled_multi_param_6];
	cvta.to.global.u64 	%rd1, %rd6;
	cvta.to.global.u64 	%rd2, %rd7;
	cvta.to.global.u64 	%rd3, %rd8;
	mov.u32 	%r1, %tid.x;
	mov.u32 	%r2, %tid.y;
	mov.u32 	%r60, %ntid.x;
	mov.u32 	%r61, %ntid.y;
	shl.b32 	%r62, %r60, 2;
	mov.u32 	%r63, %ctaid.x;
	mul.lo.s32 	%r3, %r62, %r63;
	mov.u32 	%r64, %ctaid.y;
	mul.lo.s32 	%r4, %r64, %r61;
	or.b32  	%r5, %r62, 2;
	add.s32 	%r65, %r61, 2;
	mul.lo.s32 	%r6, %r5, %r65;
	mad.lo.s32 	%r116, %r2, %r60, %r1;
	mul.lo.s32 	%r8, %r60, %r61;
	setp.ge.u32 	%p1, %r116, %r6;
	@%p1 bra 	$L__BB0_17;
	add.s32 	%r9, %r3, -1;
	add.s32 	%r10, %r4, -1;
	add.s32 	%r66, %r116, %r8;
	max.u32 	%r67, %r6, %r66;
	setp.lt.u32 	%p2, %r66, %r6;
	selp.u32 	%r68, 1, 0, %p2;
	add.s32 	%r69, %r66, %r68;
	sub.s32 	%r70, %r67, %r69;
	div.u32 	%r71, %r70, %r8;
	add.s32 	%r11, %r71, %r68;
	and.b32  	%r72, %r11, 3;
	setp.eq.s32 	%p3, %r72, 3;
	@%p3 bra 	$L__BB0_6;
	add.s32 	%r73, %r11, 1;
	and.b32  	%r74, %r73, 3;
	neg.s32 	%r114, %r74;
$L__BB0_3:
	.pragma "nounroll";
	div.u32 	%r15, %r116, %r5;
	mul.lo.s32 	%r75, %r15, %r5;
	sub.s32 	%r16, %r116, %r75;
	add.s32 	%r17, %r9, %r16;
	add.s32 	%r18, %r10, %r15;
	setp.gt.s32 	%p4, %r17, -1;
	setp.lt.s32 	%p5, %r17, %r59;
	and.pred  	%p6, %p4, %p5;
	setp.gt.s32 	%p7, %r18, -1;
	setp.lt.s32 	%p8, %r18, %r59;
	and.pred  	%p9, %p7, %p8;
	and.pred  	%p11, %p6, %p9;
	not.pred 	%p12, %p11;
	mov.f64 	%fd56, %fd14;
	@%p12 bra 	$L__BB0_5;
	mad.lo.s32 	%r76, %r18, %r59, %r17;
	mul.wide.u32 	%rd9, %r76, 8;
	add.s64 	%rd10, %rd1, %rd9;
	ld.global.nc.f64 	%fd56, [%rd10];
$L__BB0_5:
	mad.lo.s32 	%r77, %r15, %r5, %r16;
	shl.b32 	%r78, %r77, 3;
	mov.u32 	%r79, sTile;
	add.s32 	%r80, %r79, %r78;
	st.shared.f64 	[%r80], %fd56;
	add.s32 	%r116, %r116, %r8;
	add.s32 	%r114, %r114, 1;
	setp.ne.s32 	%p13, %r114, 0;
	@%p13 bra 	$L__BB0_3;
$L__BB0_6:
	setp.lt.u32 	%p14, %r11, 3;
	@%p14 bra 	$L__BB0_17;
	shl.b32 	%r81, %r8, 1;
	add.s32 	%r119, %r116, %r81;
	mad.lo.s32 	%r118, %r8, 3, %r116;
	add.s32 	%r117, %r116, %r8;
$L__BB0_8:
	div.u32 	%r29, %r116, %r5;
	mul.lo.s32 	%r82, %r29, %r5;
	sub.s32 	%r30, %r116, %r82;
	add.s32 	%r31, %r9, %r30;
	add.s32 	%r32, %r10, %r29;
	setp.gt.s32 	%p15, %r31, -1;
	setp.lt.s32 	%p16, %r31, %r59;
	and.pred  	%p17, %p15, %p16;
	setp.gt.s32 	%p18, %r32, -1;
	setp.lt.s32 	%p19, %r32, %r59;
	and.pred  	%p20, %p18, %p19;
	and.pred  	%p22, %p17, %p20;
	not.pred 	%p23, %p22;
	mov.f64 	%fd57, %fd14;
	@%p23 bra 	$L__BB0_10;
	mad.lo.s32 	%r83, %r32, %r59, %r31;
	mul.wide.u32 	%rd11, %r83, 8;
	add.s64 	%rd12, %rd1, %rd11;
	ld.global.nc.f64 	%fd57, [%rd12];
$L__BB0_10:
	mad.lo.s32 	%r84, %r29, %r5, %r30;
	shl.b32 	%r85, %r84, 3;
	mov.u32 	%r86, sTile;
	add.s32 	%r33, %r86, %r85;
	st.shared.f64 	[%r33], %fd57;
	div.u32 	%r87, %r117, %r5;
	mul.lo.s32 	%r88, %r87, %r5;
	sub.s32 	%r89, %r117, %r88;
	add.s32 	%r34, %r9, %r89;
	add.s32 	%r35, %r10, %r87;
	setp.gt.s32 	%p24, %r34, -1;
	setp.lt.s32 	%p25, %r34, %r59;
	and.pred  	%p26, %p24, %p25;
	setp.gt.s32 	%p27, %r35, -1;
	setp.lt.s32 	%p28, %r35, %r59;
	and.pred  	%p29, %p27, %p28;
	and.pred  	%p31, %p26, %p29;
	not.pred 	%p32, %p31;
	mov.f64 	%fd58, %fd14;
	@%p32 bra 	$L__BB0_12;
	mad.lo.s32 	%r90, %r35, %r59, %r34;
	mul.wide.u32 	%rd13, %r90, 8;
	add.s64 	%rd14, %rd1, %rd13;
	ld.global.nc.f64 	%fd58, [%rd14];
$L__BB0_12:
	shl.b32 	%r36, %r8, 3;
	add.s32 	%r37, %r33, %r36;
	st.shared.f64 	[%r37], %fd58;
	add.s32 	%r38, %r116, %r8;
	div.u32 	%r91, %r119, %r5;
	mul.lo.s32 	%r92, %r91, %r5;
	sub.s32 	%r93, %r119, %r92;
	add.s32 	%r39, %r9, %r93;
	add.s32 	%r40, %r10, %r91;
	setp.gt.s32 	%p33, %r39, -1;
	setp.lt.s32 	%p34, %r39, %r59;
	and.pred  	%p35, %p33, %p34;
	setp.gt.s32 	%p36, %r40, -1;
	setp.lt.s32 	%p37, %r40, %r59;
	and.pred  	%p38, %p36, %p37;
	and.pred  	%p40, %p35, %p38;
	not.pred 	%p41, %p40;
	mov.f64 	%fd59, %fd14;
	@%p41 bra 	$L__BB0_14;
	mad.lo.s32 	%r94, %r40, %r59, %r39;
	mul.wide.u32 	%rd15, %r94, 8;
	add.s64 	%rd16, %rd1, %rd15;
	ld.global.nc.f64 	%fd59, [%rd16];
$L__BB0_14:
	add.s32 	%r41, %r37, %r36;
	st.shared.f64 	[%r41], %fd59;
	add.s32 	%r42, %r38, %r8;
	div.u32 	%r95, %r118, %r5;
	mul.lo.s32 	%r96, %r95, %r5;
	sub.s32 	%r97, %r118, %r96;
	add.s32 	%r43, %r9, %r97;
	add.s32 	%r44, %r10, %r95;
	setp.gt.s32 	%p42, %r43, -1;
	setp.lt.s32 	%p43, %r43, %r59;
	and.pred  	%p44, %p42, %p43;
	setp.gt.s32 	%p45, %r44, -1;
	setp.lt.s32 	%p46, %r44, %r59;
	and.pred  	%p47, %p45, %p46;
	and.pred  	%p49, %p44, %p47;
	not.pred 	%p50, %p49;
	mov.f64 	%fd60, %fd14;
	@%p50 bra 	$L__BB0_16;
	mad.lo.s32 	%r98, %r44, %r59, %r43;
	mul.wide.u32 	%rd17, %r98, 8;
	add.s64 	%rd18, %rd1, %rd17;
	ld.global.nc.f64 	%fd60, [%rd18];
$L__BB0_16:
	add.s32 	%r99, %r41, %r36;
	st.shared.f64 	[%r99], %fd60;
	add.s32 	%r100, %r42, %r8;
	add.s32 	%r116, %r100, %r8;
	shl.b32 	%r101, %r8, 2;
	add.s32 	%r119, %r119, %r101;
	add.s32 	%r118, %r118, %r101;
	add.s32 	%r117, %r117, %r101;
	setp.lt.u32 	%p51, %r116, %r6;
	@%p51 bra 	$L__BB0_8;
$L__BB0_17:
	bar.sync 	0;
	add.s32 	%r49, %r4, %r2;
	setp.ge.s32 	%p52, %r49, %r59;
	@%p52 bra 	$L__BB0_34;
	shl.b32 	%r102, %r1, 2;
	add.s32 	%r50, %r59, -1;
	mul.lo.s32 	%r103, %r5, %r2;
	add.s32 	%r104, %r103, %r5;
	mul.f64 	%fd15, %fd13, %fd13;
	div.rn.f64 	%fd11, %fd15, %fd12;
	mul.lo.s32 	%r51, %r59, %r49;
	add.s32 	%r52, %r102, %r3;
	setp.ge.s32 	%p53, %r52, %r59;
	add.s32 	%r105, %r104, %r102;
	add.s32 	%r106, %r102, %r103;
	shl.b32 	%r107, %r106, 3;
	mov.u32 	%r108, sTile;
	add.s32 	%r53, %r108, %r107;
	add.s32 	%r109, %r105, %r5;
	shl.b32 	%r110, %r109, 3;
	add.s32 	%r54, %r108, %r110;
	shl.b32 	%r111, %r5, 3;
	add.s32 	%r55, %r53, %r111;
	@%p53 bra 	$L__BB0_22;
	setp.ne.s32 	%p54, %r49, %r50;
	setp.ne.s32 	%p55, %r49, 0;
	setp.ne.s32 	%p56, %r52, 0;
	setp.ne.s32 	%p57, %r52, %r50;
	and.pred  	%p58, %p56, %p57;
	and.pred  	%p59, %p55, %p58;
	and.pred  	%p60, %p59, %p54;
	@%p60 bra 	$L__BB0_21;
	add.s32 	%r113, %r52, %r51;
	mul.wide.s32 	%rd22, %r113, 8;
	add.s64 	%rd23, %rd2, %rd22;
	st.global.f64 	[%rd23], %fd14;
	bra.uni 	$L__BB0_22;
$L__BB0_21:
	ld.shared.f64 	%fd16, [%r53+8];
	ld.shared.f64 	%fd17, [%r54+8];
	ld.shared.f64 	%fd18, [%r55];
	ld.shared.f64 	%fd19, [%r55+16];
	add.s32 	%r112, %r52, %r51;
	mul.wide.s32 	%rd19, %r112, 8;
	add.s64 	%rd20, %rd3, %rd19;
	ld.global.nc.f64 	%fd20, [%rd20];
	add.f64 	%fd21, %fd16, %fd17;
	add.f64 	%fd22, %fd21, %fd18;
	add.f64 	%fd23, %fd22, %fd19;
	fma.rn.f64 	%fd24, %fd11, %fd20, %fd23;
	mul.f64 	%fd25, %fd24, 0d3FD0000000000000;
	add.s64 	%rd21, %rd2, %rd19;
	st.global.f64 	[%rd21], %fd25;
$L__BB0_22:
	add.s32 	%r56, %r52, 1;
	setp.ge.s32 	%p61, %r56, %r59;
	cvt.s64.s32 	%rd24, %r51;
	cvt.s64.s32 	%rd25, %r52;
	add.s64 	%rd26, %rd25, %rd24;
	shl.b64 	%rd27, %rd26, 3;
	add.s64 	%rd4, %rd2, %rd27;
	add.s64 	%rd5, %rd3, %rd27;
	@%p61 bra 	$L__BB0_26;
	setp.eq.s32 	%p62, %r49, %r50;
	setp.eq.s32 	%p63, %r49, 0;
	setp.eq.s32 	%p64, %r56, %r50;
	or.pred  	%p65, %p63, %p64;
	or.pred  	%p66, %p65, %p62;
	@%p66 bra 	$L__BB0_25;
	ld.shared.f64 	%fd26, [%r53+16];
	ld.shared.f64 	%fd27, [%r54+16];
	ld.shared.f64 	%fd28, [%r55+8];
	ld.shared.f64 	%fd29, [%r55+24];
	ld.global.nc.f64 	%fd30, [%rd5+8];
	add.f64 	%fd31, %fd26, %fd27;
	add.f64 	%fd32, %fd31, %fd28;
	add.f64 	%fd33, %fd32, %fd29;
	fma.rn.f64 	%fd34, %fd11, %fd30, %fd33;
	mul.f64 	%fd35, %fd34, 0d3FD0000000000000;
	st.global.f64 	[%rd4+8], %fd35;
	bra.uni 	$L__BB0_26;
$L__BB0_25:
	st.global.f64 	[%rd4+8], %fd14;
$L__BB0_26:
	add.s32 	%r57, %r52, 2;
	setp.ge.s32 	%p67, %r57, %r59;
	@%p67 bra 	$L__BB0_30;
	setp.eq.s32 	%p68, %r49, %r50;
	setp.eq.s32 	%p69, %r49, 0;
	setp.eq.s32 	%p70, %r57, %r50;
	or.pred  	%p71, %p69, %p70;
	or.pred  	%p72, %p71, %p68;
	@%p72 bra 	$L__BB0_29;
	ld.shared.f64 	%fd36, [%r53+24];
	ld.shared.f64 	%fd37, [%r54+24];
	ld.shared.f64 	%fd38, [%r55+16];
	ld.shared.f64 	%fd39, [%r55+32];
	ld.global.nc.f64 	%fd40, [%rd5+16];
	add.f64 	%fd41, %fd36, %fd37;
	add.f64 	%fd42, %fd41, %fd38;
	add.f64 	%fd43, %fd42, %fd39;
	fma.rn.f64 	%fd44, %fd11, %fd40, %fd43;
	mul.f64 	%fd45, %fd44, 0d3FD0000000000000;
	st.global.f64 	[%rd4+16], %fd45;
	bra.uni 	$L__BB0_30;
$L__BB0_29:
	st.global.f64 	[%rd4+16], %fd14;
$L__BB0_30:
	add.s32 	%r58, %r52, 3;
	setp.ge.s32 	%p73, %r58, %r59;
	@%p73 bra 	$L__BB0_34;
	setp.eq.s32 	%p74, %r49, %r50;
	setp.eq.s32 	%p75, %r49, 0;
	setp.eq.s32 	%p76, %r58, %r50;
	or.pred  	%p77, %p75, %p76;
	or.pred  	%p78, %p77, %p74;
	@%p78 bra 	$L__BB0_33;
	ld.shared.f64 	%fd46, [%r53+32];
	ld.shared.f64 	%fd47, [%r54+32];
	ld.shared.f64 	%fd48, [%r55+24];
	ld.shared.f64 	%fd49, [%r55+40];
	ld.global.nc.f64 	%fd50, [%rd5+24];
	add.f64 	%fd51, %fd46, %fd47;
	add.f64 	%fd52, %fd51, %fd48;
	add.f64 	%fd53, %fd52, %fd49;
	fma.rn.f64 	%fd54, %fd11, %fd50, %fd53;
	mul.f64 	%fd55, %fd54, 0d3FD0000000000000;
	st.global.f64 	[%rd4+24], %fd55;
	bra.uni 	$L__BB0_34;
$L__BB0_33:
	st.global.f64 	[%rd4+24], %fd14;
$L__BB0_34:
	ret;

}


// ===== COMPILED SASS (sm_100) =====

	.target	sm_100

	.elftype	@"ET_EXEC"


//--------------------- .note.nv.tkinfo           --------------------------
	.section	.note.nv.tkinfo,"",@"SHT_NOTE"
	.sectionflags	@"SHF_NOTE_NV_TKINFO"
	.tkinfo
        /*0018*/ 	.word	0x00000002
        /*0030*/ 	.string	""
        /*0030*/ 	.string	"ptxas"
        /*0030*/ 	.string	"Cuda compilation tools, release 13.0, V13.0.88"
        /*0030*/ 	.string	"Build cuda_13.0.r13.0/compiler.36424714_0"
        /*0030*/ 	.string	"-arch sm_100 -m 64 "



//--------------------- .note.nv.cuinfo           --------------------------
	.section	.note.nv.cuinfo,"",@"SHT_NOTE"
	.sectionflags	@"SHF_NOTE_NV_CUINFO"
        /*0018*/ 	.short	0x0002
        /*001a*/ 	.short	0x0064
        /*001c*/ 	.short	0x0082
	.zero		2


//--------------------- .nv.info                  --------------------------
	.section	.nv.info,"",@"SHT_CUDA_INFO"
	.align	4


	//----- nvinfo : EIATTR_REGCOUNT
	.align		4
        /*0000*/ 	.byte	0x04, 0x2f
        /*0002*/ 	.short	(.L_1 - .L_0)
	.align		4
.L_0:
        /*0004*/ 	.word	index@(compute_temperature_shared_tiled_multi)
        /*0008*/ 	.word	0x00000020


	//----- nvinfo : EIATTR_FRAME_SIZE
	.align		4
.L_1:
        /*000c*/ 	.byte	0x04, 0x11
        /*000e*/ 	.short	(.L_3 - .L_2)
	.align		4
.L_2:
        /*0010*/ 	.word	index@($__internal_0_$__cuda_sm20_div_rn_f64_full)
        /*0014*/ 	.word	0x00000000


	//----- nvinfo : EIATTR_FRAME_SIZE
	.align		4
.L_3:
        /*0018*/ 	.byte	0x04, 0x11
        /*001a*/ 	.short	(.L_5 - .L_4)
	.align		4
.L_4:
        /*001c*/ 	.word	index@(compute_temperature_shared_tiled_multi)
        /*0020*/ 	.word	0x00000000


	//----- nvinfo : EIATTR_MIN_STACK_SIZE
	.align		4
.L_5:
        /*0024*/ 	.byte	0x04, 0x12
        /*0026*/ 	.short	(.L_7 - .L_6)
	.align		4
.L_6:
        /*0028*/ 	.word	index@(compute_temperature_shared_tiled_multi)
        /*002c*/ 	.word	0x00000000
.L_7:


//--------------------- .nv.compat                --------------------------
	.section	.nv.compat,"",@"SHT_CUDA_COMPAT_INFO"
	.align	4
        /*0000*/ 	.byte	0x02, 0x09, 0x00, 0x00, 0x02, 0x02, 0x01, 0x00, 0x02, 0x05, 0x05, 0x00, 0x03, 0x07, 0x01, 0x01
        /*0010*/ 	.byte	0x02, 0x03, 0x00, 0x00, 0x02, 0x06, 0x01, 0x00, 0x04, 0x0b, 0x08, 0x00, 0x01, 0x00, 0x00, 0x00
        /*0020*/ 	.byte	0x00, 0x00, 0x00, 0x00


//--------------------- .nv.info.compute_temperature_shared_tiled_multi --------------------------
	.section	.nv.info.compute_temperature_shared_tiled_multi,"",@"SHT_CUDA_INFO"
	.sectionflags	@""
	.align	4


	//----- nvinfo : EIATTR_CUDA_API_VERSION
	.align		4
        /*0000*/ 	.byte	0x04, 0x37
        /*0002*/ 	.short	(.L_9 - .L_8)
.L_8:
        /*0004*/ 	.word	0x00000082


	//----- nvinfo : EIATTR_KPARAM_INFO
	.align		4
.L_9:
        /*0008*/ 	.byte	0x04, 0x17
        /*000a*/ 	.short	(.L_11 - .L_10)
.L_10:
        /*000c*/ 	.word	0x00000000
        /*0010*/ 	.short	0x0006
        /*0012*/ 	.short	0x0030
        /*0014*/ 	.byte	0x00, 0xf0, 0x21, 0x00


	//----- nvinfo : EIATTR_KPARAM_INFO
	.align		4
.L_11:
        /*0018*/ 	.byte	0x04, 0x17
        /*001a*/ 	.short	(.L_13 - .L_12)
.L_12:
        /*001c*/ 	.word	0x00000000
        /*0020*/ 	.short	0x0005
        /*0022*/ 	.short	0x0028
        /*0024*/ 	.byte	0x00, 0xf0, 0x21, 0x00


	//----- nvinfo : EIATTR_KPARAM_INFO
	.align		4
.L_13:
        /*0028*/ 	.byte	0x04, 0x17
        /*002a*/ 	.short	(.L_15 - .L_14)
.L_14:
        /*002c*/ 	.word	0x00000000
        /*0030*/ 	.short	0x0004
        /*0032*/ 	.short	0x0020
        /*0034*/ 	.byte	0x00, 0xf0, 0x11, 0x00


	//----- nvinfo : EIATTR_KPARAM_INFO
	.align		4
.L_15:
        /*0038*/ 	.byte	0x04, 0x17
        /*003a*/ 	.short	(.L_17 - .L_16)
.L_16:
        /*003c*/ 	.word	0x00000000
        /*0040*/ 	.short	0x0003
        /*0042*/ 	.short	0x0018
        /*0044*/ 	.byte	0x00, 0xf0, 0x21, 0x00


	//----- nvinfo : EIATTR_KPARAM_INFO
	.align		4
.L_17:
        /*0048*/ 	.byte	0x04, 0x17
        /*004a*/ 	.short	(.L_19 - .L_18)
.L_18:
        /*004c*/ 	.word	0x00000000
        /*0050*/ 	.short	0x0002
        /*0052*/ 	.short	0x0010
        /*0054*/ 	.byte	0x00, 0xf5, 0x21, 0x00


	//----- nvinfo : EIATTR_KPARAM_INFO
	.align		4
.L_19:
        /*0058*/ 	.byte	0x04, 0x17
        /*005a*/ 	.short	(.L_21 - .L_20)
.L_20:
        /*005c*/ 	.word	0x00000000
        /*0060*/ 	.short	0x0001
        /*0062*/ 	.short	0x0008
        /*0064*/ 	.byte	0x00, 0xf5, 0x21, 0x00


	//----- nvinfo : EIATTR_KPARAM_INFO
	.align		4
.L_21:
        /*0068*/ 	.byte	0x04, 0x17
        /*006a*/ 	.short	(.L_23 - .L_22)
.L_22:
        /*006c*/ 	.word	0x00000000
        /*0070*/ 	.short	0x0000
        /*0072*/ 	.short	0x0000
        /*0074*/ 	.byte	0x00, 0xf5, 0x21, 0x00


	//----- nvinfo : EIATTR_SPARSE_MMA_MASK
	.align		4
.L_23:
        /*0078*/ 	.byte	0x03, 0x50
        /*007a*/ 	.short	0x0000


	//----- nvinfo : EIATTR_MAXREG_COUNT
	.align		4
        /*007c*/ 	.byte	0x03, 0x1b
        /*007e*/ 	.short	0x00ff


	//----- nvinfo : EIATTR_NUM_BARRIERS
	.align		4
        /*0080*/ 	.byte	0x02, 0x4c
        /*0082*/ 	.byte	0x01
	.zero		1


	//----- nvinfo : EIATTR_MERCURY_ISA_VERSION
	.align		4
        /*0084*/ 	.byte	0x03, 0x5f
        /*0086*/ 	.short	0x0101


	//----- nvinfo : EIATTR_VRC_CTA_INIT_COUNT
	.align		4
        /*0088*/ 	.byte	0x02, 0x4a
	.zero		1
	.zero		1


	//----- nvinfo : EIATTR_EXIT_INSTR_OFFSETS
	.align		4
        /*008c*/ 	.byte	0x04, 0x1c
        /*008e*/ 	.short	(.L_25 - .L_24)


	//   ....[0]....
.L_24:
        /*0090*/ 	.word	0x00000f60


	//   ....[1]....
        /*0094*/ 	.word	0x00001750


	//   ....[2]....
        /*0098*/ 	.word	0x00001850


	//   ....[3]....
        /*009c*/ 	.word	0x00001880


	//----- nvinfo : EIATTR_CRS_STACK_SIZE
	.align		4
.L_25:
        /*00a0*/ 	.byte	0x04, 0x1e
        /*00a2*/ 	.short	(.L_27 - .L_26)
.L_26:
        /*00a4*/ 	.word	0x00000000


	//----- nvinfo : EIATTR_CBANK_PARAM_SIZE
	.align		4
.L_27:
        /*00a8*/ 	.byte	0x03, 0x19
        /*00aa*/ 	.short	0x0038


	//----- nvinfo : EIATTR_PARAM_CBANK
	.align		4
        /*00ac*/ 	.byte	0x04, 0x0a
        /*00ae*/ 	.short	(.L_29 - .L_28)
	.align		4
.L_28:
        /*00b0*/ 	.word	index@(.nv.constant0.compute_temperature_shared_tiled_multi)
        /*00b4*/ 	.short	0x0380
        /*00b6*/ 	.short	0x0038


	//----- nvinfo : EIATTR_SW_WAR
	.align		4
.L_29:
        /*00b8*/ 	.byte	0x04, 0x36
        /*00ba*/ 	.short	(.L_31 - .L_30)
.L_30:
        /*00bc*/ 	.word	0x00000008
.L_31:


//--------------------- .nv.callgraph             --------------------------
	.section	.nv.callgraph,"",@"SHT_CUDA_CALLGRAPH"
	.align	4
	.sectionentsize	8
	.align		4
        /*0000*/ 	.word	0x00000000
	.align		4
        /*0004*/ 	.word	0xffffffff
	.align		4
        /*0008*/ 	.word	0x00000000
	.align		4
        /*000c*/ 	.word	0xfffffffe
	.align		4
        /*0010*/ 	.word	0x00000000
	.align		4
        /*0014*/ 	.word	0xfffffffd
	.align		4
        /*0018*/ 	.word	0x00000000
	.align		4
        /*001c*/ 	.word	0xfffffffc


//--------------------- .text.compute_temperature_shared_tiled_multi --------------------------
	.section	.text.compute_temperature_shared_tiled_multi,"ax",@progbits
	.align	128
        .global         compute_temperature_shared_tiled_multi
        .type           compute_temperature_shared_tiled_multi,@function
        .size           compute_temperature_shared_tiled_multi,(.L_x_21 - compute_temperature_shared_tiled_multi)
        .other          compute_temperature_shared_tiled_multi,@"STO_CUDA_ENTRY STV_DEFAULT"
compute_temperature_shared_tiled_multi:
.text.compute_temperature_shared_tiled_multi:
[----:B------:R-:W-:Y:S08]  /*0000*/  LDC R1, c[0x0][0x37c] ;  /* 0x0000df00ff017b82 */ /* 0x000ff00000000800 */
[----:B------:R-:W0:Y:S01]  /*0010*/  LDC R7, c[0x0][0x360] ;  /* 0x0000d800ff077b82 */ /* 0x000e220000000800 */
[----:B------:R-:W1:Y:S01]  /*0020*/  S2R R0, SR_TID.X ;  /* 0x0000000000007919 */ /* 0x000e620000002100 */
[----:B------:R-:W2:Y:S01]  /*0030*/  LDCU UR5, c[0x0][0x364] ;  /* 0x00006c80ff0577ac */ /* 0x000ea20008000800 */
[----:B------:R-:W-:Y:S01]  /*0040*/  BSSY.RECONVERGENT B0, `(.L_x_0) ;  /* 0x00000ed000007945 */ /* 0x000fe20003800200 */
[----:B------:R-:W1:Y:S01]  /*0050*/  S2R R3, SR_TID.Y ;  /* 0x0000000000037919 */ /* 0x000e620000002200 */
[----:B------:R-:W3:Y:S03]  /*0060*/  LDCU.64 UR6, c[0x0][0x358] ;  /* 0x00006b00ff0677ac */ /* 0x000ee60008000a00 */
[----:B------:R-:W4:Y:S01]  /*0070*/  S2UR UR8, SR_CTAID.X ;  /* 0x00000000000879c3 */ /* 0x000f220000002500 */
[----:B------:R-:W5:Y:S01]  /*0080*/  S2R R6, SR_CTAID.Y ;  /* 0x0000000000067919 */ /* 0x000f620000002600 */
[----:B------:R-:W0:Y:S01]  /*0090*/  LDCU UR9, c[0x0][0x3a0] ;  /* 0x00007400ff0977ac */ /* 0x000e220008000800 */
[----:B------:R-:W0:Y:S01]  /*00a0*/  LDCU UR10, c[0x0][0x3a0] ;  /* 0x00007400ff0a77ac */ /* 0x000e220008000800 */
[----:B--2---:R-:W-:Y:S01]  /*00b0*/  UIADD3 UR4, UPT, UPT, UR5, 0x2, URZ ;  /* 0x0000000205047890 */ /* 0x004fe2000fffe0ff */
[----:B0-----:R-:W-:-:S04]  /*00c0*/  IMAD.SHL.U32 R5, R7, 0x4, RZ ;  /* 0x0000000407057824 */ /* 0x001fc800078e00ff */
[----:B------:R-:W-:-:S04]  /*00d0*/  VIADD R2, R5, 0x2 ;  /* 0x0000000205027836 */ /* 0x000fc80000000000 */
[----:B------:R-:W-:Y:S02]  /*00e0*/  IMAD R4, R2, UR4, RZ ;  /* 0x0000000402047c24 */ /* 0x000fe4000f8e02ff */
[----:B----4-:R-:W-:Y:S02]  /*00f0*/  IMAD R5, R5, UR8, RZ ;  /* 0x0000000805057c24 */ /* 0x010fe4000f8e02ff */
[----:B-1----:R-:W-:Y:S02]  /*0100*/  IMAD R22, R3, R7, R0 ;  /* 0x0000000703167224 */ /* 0x002fe400078e0200 */
[----:B------:R-:W-:Y:S02]  /*0110*/  IMAD R7, R7, UR5, RZ ;  /* 0x0000000507077c24 */ /* 0x000fe4000f8e02ff */
[----:B-----5:R-:W-:Y:S01]  /*0120*/  IMAD R6, R6, UR5, RZ ;  /* 0x0000000506067c24 */ /* 0x020fe2000f8e02ff */
[----:B------:R-:W-:-:S13]  /*0130*/  ISETP.GE.U32.AND P0, PT, R22, R4, PT ;  /* 0x000000041600720c */ /* 0x000fda0003f06070 */
[----:B---3--:R-:W-:Y:S05]  /*0140*/  @P0 BRA `(.L_x_1) ;  /* 0x0000000c00700947 */ /* 0x008fea0003800000 */
[----:B------:R-:W0:Y:S01]  /*0150*/  I2F.U32.RP R13, R7 ;  /* 0x00000007000d7306 */ /* 0x000e220000209000 */
[C---:B------:R-:W-:Y:S01]  /*0160*/  IMAD.IADD R11, R7.reuse, 0x1, R22 ;  /* 0x00000001070b7824 */ /* 0x040fe200078e0216 */
[----:B------:R-:W-:Y:S01]  /*0170*/  ISETP.NE.U32.AND P2, PT, R7, RZ, PT ;  /* 0x000000ff0700720c */ /* 0x000fe20003f45070 */
[----:B------:R-:W-:Y:S01]  /*0180*/  IMAD.MOV R15, RZ, RZ, -R7 ;  /* 0x000000ffff0f7224 */ /* 0x000fe200078e0a07 */
[----:B------:R-:W-:Y:S02]  /*0190*/  BSSY.RECONVERGENT B1, `(.L_x_2) ;  /* 0x000004b000017945 */ /* 0x000fe40003800200 */
[----:B------:R-:W-:Y:S02]  /*01a0*/  ISETP.GE.U32.AND P0, PT, R11, R4, PT ;  /* 0x000000040b00720c */ /* 0x000fe40003f06070 */
[----:B------:R-:W-:Y:S02]  /*01b0*/  VIMNMX.U32 R10, PT, PT, R4, R11, !PT ;  /* 0x0000000b040a7248 */ /* 0x000fe40007fe0000 */
[----:B------:R-:W-:-:S04]  /*01c0*/  SEL R12, RZ, 0x1, P0 ;  /* 0x00000001ff0c7807 */ /* 0x000fc80000000000 */
[----:B------:R-:W-:Y:S01]  /*01d0*/  IADD3 R10, PT, PT, R10, -R11, -R12 ;  /* 0x8000000b0a0a7210 */ /* 0x000fe20007ffe80c */
[----:B0-----:R-:W0:Y:S02]  /*01e0*/  MUFU.RCP R13, R13 ;  /* 0x0000000d000d7308 */ /* 0x001e240000001000 */
[----:B0-----:R-:W-:-:S06]  /*01f0*/  VIADD R8, R13, 0xffffffe ;  /* 0x0ffffffe0d087836 */ /* 0x001fcc0000000000 */
[----:B------:R0:W1:Y:S02]  /*0200*/  F2I.FTZ.U32.TRUNC.NTZ R9, R8 ;  /* 0x0000000800097305 */ /* 0x000064000021f000 */
[----:B0-----:R-:W-:Y:S02]  /*0210*/  HFMA2 R8, -RZ, RZ, 0, 0 ;  /* 0x00000000ff087431 */ /* 0x001fe400000001ff */
[----:B-1----:R-:W-:-:S04]  /*0220*/  IMAD R15, R15, R9, RZ ;  /* 0x000000090f0f7224 */ /* 0x002fc800078e02ff */
[----:B------:R-:W-:-:S06]  /*0230*/  IMAD.HI.U32 R9, R9, R15, R8 ;  /* 0x0000000f09097227 */ /* 0x000fcc00078e0008 */
[----:B------:R-:W-:-:S04]  /*0240*/  IMAD.HI.U32 R9, R9, R10, RZ ;  /* 0x0000000a09097227 */ /* 0x000fc800078e00ff */
[----:B------:R-:W-:-:S04]  /*0250*/  IMAD.MOV R8, RZ, RZ, -R9 ;  /* 0x000000ffff087224 */ /* 0x000fc800078e0a09 */
[----:B------:R-:W-:-:S05]  /*0260*/  IMAD R10, R7, R8, R10 ;  /* 0x00000008070a7224 */ /* 0x000fca00078e020a */
[----:B------:R-:W-:-:S13]  /*0270*/  ISETP.GE.U32.AND P0, PT, R10, R7, PT ;  /* 0x000000070a00720c */ /* 0x000fda0003f06070 */
[----:B------:R-:W-:Y:S02]  /*0280*/  @P0 IMAD.IADD R10, R10, 0x1, -R7 ;  /* 0x000000010a0a0824 */ /* 0x000fe400078e0a07 */
[----:B------:R-:W-:-:S03]  /*0290*/  @P0 VIADD R9, R9, 0x1 ;  /* 0x0000000109090836 */ /* 0x000fc60000000000 */
[----:B------:R-:W-:Y:S01]  /*02a0*/  ISETP.GE.U32.AND P1, PT, R10, R7, PT ;  /* 0x000000070a00720c */ /* 0x000fe20003f26070 */
[----:B------:R-:W-:-:S12]  /*02b0*/  VIADD R10, R6, 0xffffffff ;  /* 0xffffffff060a7836 */ /* 0x000fd80000000000 */
[----:B------:R-:W-:Y:S01]  /*02c0*/  @P1 VIADD R9, R9, 0x1 ;  /* 0x0000000109091836 */ /* 0x000fe20000000000 */
[----:B------:R-:W-:-:S05]  /*02d0*/  @!P2 LOP3.LUT R9, RZ, R7, RZ, 0x33, !PT ;  /* 0x00000007ff09a212 */ /* 0x000fca00078e33ff */
[----:B------:R-:W-:-:S05]  /*02e0*/  IMAD.IADD R11, R12, 0x1, R9 ;  /* 0x000000010c0b7824 */ /* 0x000fca00078e0209 */
[C---:B------:R-:W-:Y:S02]  /*02f0*/  LOP3.LUT R8, R11.reuse, 0x3, RZ, 0xc0, !PT ;  /* 0x000000030b087812 */ /* 0x040fe400078ec0ff */
[----:B------:R-:W-:Y:S02]  /*0300*/  ISETP.GE.U32.AND P2, PT, R11, 0x3, PT ;  /* 0x000000030b00780c */ /* 0x000fe40003f46070 */
[----:B------:R-:W-:Y:S02]  /*0310*/  ISETP.NE.AND P0, PT, R8, 0x3, PT ;  /* 0x000000030800780c */ /* 0x000fe40003f05270 */
[----:B------:R-:W-:-:S11]  /*0320*/  IADD3 R8, PT, PT, R5, -0x1, RZ ;  /* 0xffffffff05087810 */ /* 0x000fd60007ffe0ff */
[----:B------:R-:W-:Y:S05]  /*0330*/  @!P0 BRA `(.L_x_3) ;  /* 0x0000000000c08947 */ /* 0x000fea0003800000 */
[----:B------:R-:W0:Y:S01]  /*0340*/  I2F.U32.RP R14, R2 ;  /* 0x00000002000e7306 */ /* 0x000e220000209000 */
[----:B------:R-:W1:Y:S01]  /*0350*/  S2R R16, SR_CgaCtaId ;  /* 0x0000000000107919 */ /* 0x000e620000008800 */
[----:B------:R-:W-:Y:S01]  /*0360*/  VIADD R11, R11, 0x1 ;  /* 0x000000010b0b7836 */ /* 0x000fe20000000000 */
[----:B------:R-:W-:Y:S01]  /*0370*/  MOV R9, 0x400 ;  /* 0x0000040000097802 */ /* 0x000fe20000000f00 */
[----:B------:R-:W-:Y:S01]  /*0380*/  IMAD.MOV R15, RZ, RZ, -R2 ;  /* 0x000000ffff0f7224 */ /* 0x000fe200078e0a02 */
[----:B------:R-:W-:Y:S02]  /*0390*/  ISETP.NE.U32.AND P3, PT, R2, RZ, PT ;  /* 0x000000ff0200720c */ /* 0x000fe40003f65070 */
[----:B------:R-:W-:-:S04]  /*03a0*/  LOP3.LUT R17, R11, 0x3, RZ, 0xc0, !PT ;  /* 0x000000030b117812 */ /* 0x000fc800078ec0ff */
[----:B------:R-:W-:Y:S01]  /*03b0*/  IADD3 R17, PT, PT, -R17, RZ, RZ ;  /* 0x000000ff11117210 */ /* 0x000fe20007ffe1ff */
[----:B0-----:R-:W0:Y:S02]  /*03c0*/  MUFU.RCP R14, R14 ;  /* 0x0000000e000e7308 */ /* 0x001e240000001000 */
[----:B0-----:R-:W-:Y:S01]  /*03d0*/  VIADD R12, R14, 0xffffffe ;  /* 0x0ffffffe0e0c7836 */ /* 0x001fe20000000000 */
[----:B-1----:R-:W-:Y:S02]  /*03e0*/  LEA R9, R16, R9, 0x18 ;  /* 0x0000000910097211 */ /* 0x002fe400078ec0ff */
[----:B------:R-:W-:-:S03]  /*03f0*/  LOP3.LUT R16, RZ, R2, RZ, 0x33, !PT ;  /* 0x00000002ff107212 */ /* 0x000fc600078e33ff */
[----:B------:R0:W1:Y:S02]  /*0400*/  F2I.FTZ.U32.TRUNC.NTZ R13, R12 ;  /* 0x0000000c000d7305 */ /* 0x000064000021f000 */
[----:B0-----:R-:W-:Y:S02]  /*0410*/  IMAD.MOV.U32 R12, RZ, RZ, RZ ;  /* 0x000000ffff0c7224 */ /* 0x001fe400078e00ff */
[----:B-1----:R-:W-:-:S04]  /*0420*/  IMAD R15, R15, R13, RZ ;  /* 0x0000000d0f0f7224 */ /* 0x002fc800078e02ff */
[----:B------:R-:W-:-:S07]  /*0430*/  IMAD.HI.U32 R11, R13, R15, R12 ;  /* 0x0000000f0d0b7227 */ /* 0x000fce00078e000c */
.L_x_4:
[----:B0-----:R-:W-:Y:S01]  /*0440*/  IMAD.HI.U32 R13, R11, R22, RZ ;  /* 0x000000160b0d7227 */ /* 0x001fe200078e00ff */
[----:B------:R-:W0:Y:S03]  /*0450*/  LDCU.64 UR4, c[0x0][0x3b0] ;  /* 0x00007600ff0477ac */ /* 0x000e260008000a00 */
[----:B------:R-:W-:-:S04]  /*0460*/  IMAD.MOV R15, RZ, RZ, -R13 ;  /* 0x000000ffff0f7224 */ /* 0x000fc800078e0a0d */
[----:B------:R-:W-:-:S05]  /*0470*/  IMAD R15, R2, R15, R22 ;  /* 0x0000000f020f7224 */ /* 0x000fca00078e0216 */
[----:B------:R-:W-:-:S13]  /*0480*/  ISETP.GE.U32.AND P0, PT, R15, R2, PT ;  /* 0x000000020f00720c */ /* 0x000fda0003f06070 */
[----:B------:R-:W-:Y:S02]  /*0490*/  @P0 IMAD.IADD R15, R15, 0x1, -R2 ;  /* 0x000000010f0f0824 */ /* 0x000fe400078e0a02 */
[----:B------:R-:W-:-:S03]  /*04a0*/  @P0 VIADD R13, R13, 0x1 ;  /* 0x000000010d0d0836 */ /* 0x000fc60000000000 */
[----:B------:R-:W-:-:S13]  /*04b0*/  ISETP.GE.U32.AND P1, PT, R15, R2, PT ;  /* 0x000000020f00720c */ /* 0x000fda0003f26070 */
[----:B------:R-:W-:-:S05]  /*04c0*/  @P1 VIADD R13, R13, 0x1 ;  /* 0x000000010d0d1836 */ /* 0x000fca0000000000 */
[----:B------:R-:W-:-:S04]  /*04d0*/  SEL R21, R16, R13, !P3 ;  /* 0x0000000d10157207 */ /* 0x000fc80005800000 */
[----:B------:R-:W-:Y:S01]  /*04e0*/  IADD3 R12, PT, PT, R10, R21, RZ ;  /* 0x000000150a0c7210 */ /* 0x000fe20007ffe0ff */
[----:B------:R-:W-:-:S03]  /*04f0*/  IMAD.MOV R13, RZ, RZ, -R21 ;  /* 0x000000ffff0d7224 */ /* 0x000fc600078e0a15 */
[----:B------:R-:W-:Y:S01]  /*0500*/  ISETP.GE.AND P1, PT, R12, UR9, PT ;  /* 0x000000090c007c0c */ /* 0x000fe2000bf26270 */
[----:B------:R-:W-:Y:S02]  /*0510*/  IMAD R23, R2, R13, R22 ;  /* 0x0000000d02177224 */ /* 0x000fe400078e0216 */
[----:B0-----:R-:W-:Y:S01]  /*0520*/  IMAD.U32 R13, RZ, RZ, UR5 ;  /* 0x00000005ff0d7e24 */ /* 0x001fe2000f8e00ff */
[----:B------:R-:W-:Y:S01]  /*0530*/  ISETP.GT.AND P1, PT, R12, -0x1, !P1 ;  /* 0xffffffff0c00780c */ /* 0x000fe20004f24270 */
[----:B------:R-:W-:-:S05]  /*0540*/  IMAD.IADD R19, R8, 0x1, R23 ;  /* 0x0000000108137824 */ /* 0x000fca00078e0217 */
[----:B------:R-:W-:-:S04]  /*0550*/  ISETP.GE.AND P0, PT, R19, UR9, PT ;  /* 0x0000000913007c0c */ /* 0x000fc8000bf06270 */
[----:B------:R-:W-:-:S04]  /*0560*/  ISETP.GT.AND P0, PT, R19, -0x1, !P0 ;  /* 0xffffffff1300780c */ /* 0x000fc80004704270 */
[----:B------:R-:W-:-:S13]  /*0570*/  PLOP3.LUT P0, PT, P0, P1, PT, 0x80, 0x8 ;  /* 0x000000000008781c */ /* 0x000fda0000703070 */
[----:B------:R-:W0:Y:S01]  /*0580*/  @P0 LDC.64 R14, c[0x0][0x380] ;  /* 0x0000e000ff0e0b82 */ /* 0x000e220000000a00 */
[----:B------:R-:W-:Y:S02]  /*0590*/  @P0 IMAD R19, R12, UR9, R19 ;  /* 0x000000090c130c24 */ /* 0x000fe4000f8e0213 */
[----:B------:R-:W-:Y:S02]  /*05a0*/  IMAD.U32 R12, RZ, RZ, UR4 ;  /* 0x00000004ff0c7e24 */ /* 0x000fe4000f8e00ff */
[----:B0-----:R-:W-:-:S05]  /*05b0*/  @P0 IMAD.WIDE.U32 R14, R19, 0x8, R14 ;  /* 0x00000008130e0825 */ /* 0x001fca00078e000e */
[----:B------:R-:W2:Y:S01]  /*05c0*/  @P0 LDG.E.64.CONSTANT R12, desc[UR6][R14.64] ;  /* 0x000000060e0c0981 */ /* 0x000ea2000c1e9b00 */
[----:B------:R-:W-:Y:S01]  /*05d0*/  IMAD R18, R2, R21, R23 ;  /* 0x0000001502127224 */ /* 0x000fe200078e0217 */
[----:B------:R-:W-:Y:S01]  /*05e0*/  IADD3 R22, PT, PT, R7, R22, RZ ;  /* 0x0000001607167210 */ /* 0x000fe20007ffe0ff */
[----:B------:R-:W-:Y:S02]  /*05f0*/  VIADD R17, R17, 0x1 ;  /* 0x0000000111117836 */ /* 0x000fe40000000000 */
[----:B------:R-:W-:-:S03]  /*0600*/  IMAD R19, R18, 0x8, R9 ;  /* 0x0000000812137824 */ /* 0x000fc600078e0209 */
[----:B------:R-:W-:Y:S02]  /*0610*/  ISETP.NE.AND P0, PT, R17, RZ, PT ;  /* 0x000000ff1100720c */ /* 0x000fe40003f05270 */
[----:B--2---:R0:W-:Y:S11]  /*0620*/  STS.64 [R19], R12 ;  /* 0x0000000c13007388 */ /* 0x0041f60000000a00 */
[----:B------:R-:W-:Y:S05]  /*0630*/  @P0 BRA `(.L_x_4) ;  /* 0xfffffffc00800947 */ /* 0x000fea000383ffff */
.L_x_3:
[----:B------:R-:W-:Y:S05]  /*0640*/  BSYNC.RECONVERGENT B1 ;  /* 0x0000000000017941 */ /* 0x000fea0003800200 */
.L_x_2:
[----:B------:R-:W-:Y:S05]  /*0650*/  @!P2 BRA `(.L_x_1) ;  /* 0x00000008002ca947 */ /* 0x000fea0003800000 */
[----:B------:R-:W1:Y:S01]  /*0660*/  I2F.U32.RP R11, R2 ;  /* 0x00000002000b7306 */ /* 0x000e620000209000 */
[----:B0-----:R-:W-:Y:S01]  /*0670*/  IMAD.MOV R13, RZ, RZ, -R2 ;  /* 0x000000ffff0d7224 */ /* 0x001fe200078e0a02 */
[----:B------:R-:W-:Y:S01]  /*0680*/  ISETP.NE.U32.AND P1, PT, R2, RZ, PT ;  /* 0x000000ff0200720c */ /* 0x000fe20003f25070 */
[----:B------:R-:W-:Y:S02]  /*0690*/  IMAD.MOV.U32 R20, RZ, RZ, RZ ;  /* 0x000000ffff147224 */ /* 0x000fe400078e00ff */
[C-C-:B------:R-:W-:Y:S02]  /*06a0*/  IMAD R9, R7.reuse, 0x2, R22.reuse ;  /* 0x0000000207097824 */ /* 0x140fe400078e0216 */
[----:B------:R-:W-:Y:S01]  /*06b0*/  IMAD R23, R7, 0x3, R22 ;  /* 0x0000000307177824 */ /* 0x000fe200078e0216 */
[----:B-1----:R-:W0:Y:S02]  /*06c0*/  MUFU.RCP R11, R11 ;  /* 0x0000000b000b7308 */ /* 0x002e240000001000 */
[----:B0-----:R-:W-:-:S02]  /*06d0*/  VIADD R12, R11, 0xffffffe ;  /* 0x0ffffffe0b0c7836 */ /* 0x001fc40000000000 */
[----:B------:R-:W-:-:S04]  /*06e0*/  IMAD.IADD R11, R7, 0x1, R22 ;  /* 0x00000001070b7824 */ /* 0x000fc800078e0216 */
[----:B------:R-:W0:Y:S02]  /*06f0*/  F2I.FTZ.U32.TRUNC.NTZ R21, R12 ;  /* 0x0000000c00157305 */ /* 0x000e24000021f000 */
[----:B0-----:R-:W-:-:S04]  /*0700*/  IMAD R13, R13, R21, RZ ;  /* 0x000000150d0d7224 */ /* 0x001fc800078e02ff */
[----:B------:R-:W-:Y:S01]  /*0710*/  IMAD.HI.U32 R20, R21, R13, R20 ;  /* 0x0000000d15147227 */ /* 0x000fe200078e0014 */
[----:B------:R-:W-:-:S07]  /*0720*/  LOP3.LUT R21, RZ, R2, RZ, 0x33, !PT ;  /* 0x00000002ff157212 */ /* 0x000fce00078e33ff */
.L_x_5:
[----:B-1----:R-:W0:Y:S01]  /*0730*/  I2F.U32.RP R16, R2 ;  /* 0x0000000200107306 */ /* 0x002e220000209000 */
[----:B------:R-:W-:Y:S01]  /*0740*/  IMAD.HI.U32 R14, R20, R22, RZ ;  /* 0x00000016140e7227 */ /* 0x000fe200078e00ff */
[----:B------:R-:W1:Y:S03]  /*0750*/  LDCU.64 UR4, c[0x0][0x3b0] ;  /* 0x00007600ff0477ac */ /* 0x000e660008000a00 */
[----:B------:R-:W-:Y:S02]  /*0760*/  IMAD.MOV R15, RZ, RZ, -R14 ;  /* 0x000000ffff0f7224 */ /* 0x000fe400078e0a0e */
[----:B------:R-:W-:Y:S02]  /*0770*/  IMAD.MOV R17, RZ, RZ, -R2 ;  /* 0x000000ffff117224 */ /* 0x000fe400078e0a02 */
[----:B------:R-:W-:Y:S02]  /*0780*/  IMAD R15, R2, R15, R22 ;  /* 0x0000000f020f7224 */ /* 0x000fe400078e0216 */
[----:B------:R-:W-:-:S03]  /*0790*/  IMAD.MOV.U32 R12, RZ, RZ, RZ ;  /* 0x000000ffff0c7224 */ /* 0x000fc600078e00ff */
[----:B------:R-:W-:Y:S01]  /*07a0*/  ISETP.GE.U32.AND P0, PT, R15, R2, PT ;  /* 0x000000020f00720c */ /* 0x000fe20003f06070 */
[----:B0-----:R-:W0:-:S12]  /*07b0*/  MUFU.RCP R16, R16 ;  /* 0x0000001000107308 */ /* 0x001e180000001000 */
[----:B------:R-:W-:Y:S01]  /*07c0*/  @P0 IMAD.IADD R15, R15, 0x1, -R2 ;  /* 0x000000010f0f0824 */ /* 0x000fe200078e0a02 */
[----:B------:R-:W-:Y:S02]  /*07d0*/  @P0 IADD3 R14, PT, PT, R14, 0x1, RZ ;  /* 0x000000010e0e0810 */ /* 0x000fe40007ffe0ff */
[----:B0-----:R-:W-:Y:S02]  /*07e0*/  IADD3 R13, PT, PT, R16, 0xffffffe, RZ ;  /* 0x0ffffffe100d7810 */ /* 0x001fe40007ffe0ff */
[----:B------:R-:W-:-:S04]  /*07f0*/  ISETP.GE.U32.AND P2, PT, R15, R2, PT ;  /* 0x000000020f00720c */ /* 0x000fc80003f46070 */
[----:B------:R-:W0:Y:S09]  /*0800*/  F2I.FTZ.U32.TRUNC.NTZ R13, R13 ;  /* 0x0000000d000d7305 */ /* 0x000e32000021f000 */
[----:B------:R-:W-:-:S05]  /*0810*/  @P2 VIADD R14, R14, 0x1 ;  /* 0x000000010e0e2836 */ /* 0x000fca0000000000 */
[----:B------:R-:W-:Y:S01]  /*0820*/  SEL R27, R21, R14, !P1 ;  /* 0x0000000e151b7207 */ /* 0x000fe20004800000 */
[----:B0-----:R-:W-:Y:S01]  /*0830*/  IMAD R17, R17, R13, RZ ;  /* 0x0000000d11117224 */ /* 0x001fe200078e02ff */
[----:B------:R-:W-:-:S03]  /*0840*/  LOP3.LUT R21, RZ, R2, RZ, 0x33, !PT ;  /* 0x00000002ff157212 */ /* 0x000fc600078e33ff */
[----:B------:R-:W-:-:S04]  /*0850*/  IMAD.HI.U32 R20, R13, R17, R12 ;  /* 0x000000110d147227 */ /* 0x000fc800078e000c */
[----:B------:R-:W-:Y:S02]  /*0860*/  IMAD.MOV R25, RZ, RZ, -R27 ;  /* 0x000000ffff197224 */ /* 0x000fe400078e0a1b */
[----:B------:R-:W-:-:S04]  /*0870*/  IMAD.HI.U32 R12, R20, R11, RZ ;  /* 0x0000000b140c7227 */ /* 0x000fc800078e00ff */
[----:B------:R-:W-:Y:S02]  /*0880*/  IMAD.MOV R13, RZ, RZ, -R12 ;  /* 0x000000ffff0d7224 */ /* 0x000fe400078e0a0c */
[----:B------:R-:W-:-:S04]  /*0890*/  IMAD.HI.U32 R16, R20, R9, RZ ;  /* 0x0000000914107227 */ /* 0x000fc800078e00ff */
[C---:B------:R-:W-:Y:S02]  /*08a0*/  IMAD R13, R2.reuse, R13, R11 ;  /* 0x0000000d020d7224 */ /* 0x040fe400078e020b */
[----:B------:R-:W-:Y:S02]  /*08b0*/  IMAD.MOV R15, RZ, RZ, -R16 ;  /* 0x000000ffff0f7224 */ /* 0x000fe400078e0a10 */
[C---:B------:R-:W-:Y:S01]  /*08c0*/  IMAD R25, R2.reuse, R25, R22 ;  /* 0x0000001902197224 */ /* 0x040fe200078e0216 */
[-C--:B------:R-:W-:Y:S01]  /*08d0*/  ISETP.GE.U32.AND P5, PT, R13, R2.reuse, PT ;  /* 0x000000020d00720c */ /* 0x080fe20003fa6070 */
[----:B------:R-:W-:Y:S02]  /*08e0*/  IMAD R15, R2, R15, R9 ;  /* 0x0000000f020f7224 */ /* 0x000fe400078e0209 */
[----:B------:R-:W-:Y:S01]  /*08f0*/  IMAD.IADD R18, R10, 0x1, R27 ;  /* 0x000000010a127824 */ /* 0x000fe200078e021b */
[----:B------:R-:W-:Y:S02]  /*0900*/  IADD3 R17, PT, PT, R8, R25, RZ ;  /* 0x0000001908117210 */ /* 0x000fe40007ffe0ff */
[----:B------:R-:W-:-:S02]  /*0910*/  ISETP.GE.U32.AND P4, PT, R15, R2, PT ;  /* 0x000000020f00720c */ /* 0x000fc40003f86070 */
[C---:B------:R-:W-:Y:S02]  /*0920*/  ISETP.GE.AND P0, PT, R18.reuse, UR10, PT ;  /* 0x0000000a12007c0c */ /* 0x040fe4000bf06270 */
[----:B------:R-:W-:Y:S02]  /*0930*/  ISETP.GE.AND P1, PT, R17, UR10, PT ;  /* 0x0000000a11007c0c */ /* 0x000fe4000bf26270 */
[----:B------:R-:W-:Y:S01]  /*0940*/  ISETP.GT.AND P0, PT, R18, -0x1, !P0 ;  /* 0xffffffff1200780c */ /* 0x000fe20004704270 */
[--C-:B------:R-:W-:Y:S01]  /*0950*/  @P5 IMAD.IADD R13, R13, 0x1, -R2.reuse ;  /* 0x000000010d0d5824 */ /* 0x100fe200078e0a02 */
[----:B------:R-:W-:Y:S01]  /*0960*/  ISETP.GT.AND P6, PT, R17, -0x1, !P1 ;  /* 0xffffffff1100780c */ /* 0x000fe20004fc4270 */
[----:B------:R-:W-:Y:S01]  /*0970*/  @P5 VIADD R12, R12, 0x1 ;  /* 0x000000010c0c5836 */ /* 0x000fe20000000000 */
[----:B------:R-:W-:Y:S02]  /*0980*/  ISETP.NE.U32.AND P1, PT, R2, RZ, PT ;  /* 0x000000ff0200720c */ /* 0x000fe40003f25070 */
[----:B------:R-:W-:Y:S01]  /*0990*/  ISETP.GE.U32.AND P2, PT, R13, R2, PT ;  /* 0x000000020d00720c */ /* 0x000fe20003f46070 */
[----:B------:R-:W-:Y:S01]  /*09a0*/  @P4 IMAD.IADD R15, R15, 0x1, -R2 ;  /* 0x000000010f0f4824 */ /* 0x000fe200078e0a02 */
[----:B------:R-:W-:Y:S01]  /*09b0*/  PLOP3.LUT P0, PT, P6, P0, PT, 0x80, 0x8 ;  /* 0x000000000008781c */ /* 0x000fe20003701070 */
[----:B------:R-:W-:-:S03]  /*09c0*/  @P4 VIADD R16, R16, 0x1 ;  /* 0x0000000110104836 */ /* 0x000fc60000000000 */
[----:B------:R-:W-:-:S07]  /*09d0*/  ISETP.GE.U32.AND P3, PT, R15, R2, PT ;  /* 0x000000020f00720c */ /* 0x000fce0003f66070 */
[----:B------:R-:W-:Y:S02]  /*09e0*/  @P2 VIADD R12, R12, 0x1 ;  /* 0x000000010c0c2836 */ /* 0x000fe40000000000 */
[----:B------:R-:W-:Y:S01]  /*09f0*/  @P0 IMAD R17, R18, UR10, R17 ;  /* 0x0000000a12110c24 */ /* 0x000fe2000f8e0211 */
[----:B------:R-:W0:Y:S02]  /*0a00*/  @P0 LDC.64 R14, c[0x0][0x380] ;  /* 0x0000e000ff0e0b82 */ /* 0x000e240000000a00 */
[----:B------:R-:W-:Y:S01]  /*0a10*/  SEL R19, R21, R12, !P1 ;  /* 0x0000000c15137207 */ /* 0x000fe20004800000 */
[----:B------:R-:W-:-:S03]  /*0a20*/  @P3 VIADD R16, R16, 0x1 ;  /* 0x0000000110103836 */ /* 0x000fc60000000000 */
[----:B------:R-:W-:Y:S01]  /*0a30*/  IADD3 R29, PT, PT, -R19, RZ, RZ ;  /* 0x000000ff131d7210 */ /* 0x000fe20007ffe1ff */
[----:B------:R-:W-:Y:S01]  /*0a40*/  IMAD.IADD R18, R10, 0x1, R19 ;  /* 0x000000010a127824 */ /* 0x000fe200078e0213 */
[----:B------:R-:W-:Y:S01]  /*0a50*/  SEL R13, R21, R16, !P1 ;  /* 0x00000010150d7207 */ /* 0x000fe20004800000 */
[----:B-1----:R-:W-:Y:S02]  /*0a60*/  IMAD.U32 R16, RZ, RZ, UR4 ;  /* 0x00000004ff107e24 */ /* 0x002fe4000f8e00ff */
[----:B------:R-:W-:Y:S01]  /*0a70*/  IMAD R29, R2, R29, R11 ;  /* 0x0000001d021d7224 */ /* 0x000fe200078e020b */
[----:B------:R-:W-:Y:S01]  /*0a80*/  ISETP.GE.AND P4, PT, R18, UR10, PT ;  /* 0x0000000a12007c0c */ /* 0x000fe2000bf86270 */
[----:B------:R-:W-:Y:S02]  /*0a90*/  IMAD.MOV R12, RZ, RZ, -R13 ;  /* 0x000000ffff0c7224 */ /* 0x000fe400078e0a0d */
[----:B------:R-:W-:Y:S01]  /*0aa0*/  IMAD.IADD R19, R8, 0x1, R29 ;  /* 0x0000000108137824 */ /* 0x000fe200078e021d */
[----:B------:R-:W-:Y:S01]  /*0ab0*/  ISETP.GT.AND P4, PT, R18, -0x1, !P4 ;  /* 0xffffffff1200780c */ /* 0x000fe20006784270 */
[----:B------:R-:W-:-:S02]  /*0ac0*/  IMAD R29, R2, R12, R9 ;  /* 0x0000000c021d7224 */ /* 0x000fc400078e0209 */
[----:B------:R-:W-:Y:S01]  /*0ad0*/  IMAD.IADD R12, R10, 0x1, R13 ;  /* 0x000000010a0c7824 */ /* 0x000fe200078e020d */
[C---:B------:R-:W-:Y:S02]  /*0ae0*/  ISETP.GE.AND P5, PT, R19.reuse, UR10, PT ;  /* 0x0000000a13007c0c */ /* 0x040fe4000bfa6270 */
[----:B------:R-:W-:Y:S02]  /*0af0*/  IADD3 R13, PT, PT, R8, R29, RZ ;  /* 0x0000001d080d7210 */ /* 0x000fe40007ffe0ff */
[----:B------:R-:W-:Y:S01]  /*0b00*/  ISETP.GT.AND P5, PT, R19, -0x1, !P5 ;  /* 0xffffffff1300780c */ /* 0x000fe20006fa4270 */
[----:B0-----:R-:W-:Y:S01]  /*0b10*/  @P0 IMAD.WIDE.U32 R14, R17, 0x8, R14 ;  /* 0x00000008110e0825 */ /* 0x001fe200078e000e */
[----:B------:R-:W-:Y:S02]  /*0b20*/  ISETP.GE.AND P2, PT, R12, UR10, PT ;  /* 0x0000000a0c007c0c */ /* 0x000fe4000bf46270 */
[----:B------:R-:W-:Y:S01]  /*0b30*/  ISETP.GE.AND P3, PT, R13, UR10, PT ;  /* 0x0000000a0d007c0c */ /* 0x000fe2000bf66270 */
[----:B------:R-:W-:Y:S01]  /*0b40*/  IMAD.U32 R17, RZ, RZ, UR5 ;  /* 0x00000005ff117e24 */ /* 0x000fe2000f8e00ff */
[----:B------:R-:W-:-:S02]  /*0b50*/  PLOP3.LUT P4, PT, P5, P4, PT, 0x80, 0x8 ;  /* 0x000000000008781c */ /* 0x000fc40002f89070 */
[----:B------:R-:W-:Y:S02]  /*0b60*/  ISETP.GT.AND P2, PT, R12, -0x1, !P2 ;  /* 0xffffffff0c00780c */ /* 0x000fe40005744270 */
[----:B------:R-:W-:Y:S01]  /*0b70*/  ISETP.GT.AND P3, PT, R13, -0x1, !P3 ;  /* 0xffffffff0d00780c */ /* 0x000fe20005f64270 */
[----:B------:R0:W2:Y:S03]  /*0b80*/  @P0 LDG.E.64.CONSTANT R16, desc[UR6][R14.64] ;  /* 0x000000060e100981 */ /* 0x0000a6000c1e9b00 */
[----:B------:R-:W-:-:S05]  /*0b90*/  PLOP3.LUT P2, PT, P3, P2, PT, 0x80, 0x8 ;  /* 0x000000000008781c */ /* 0x000fca0001f45070 */
[----:B------:R-:W1:Y:S01]  /*0ba0*/  @P4 LDC.64 R28, c[0x0][0x380] ;  /* 0x0000e000ff1c4b82 */ /* 0x000e620000000a00 */
[----:B------:R-:W-:-:S07]  /*0bb0*/  @P4 IMAD R24, R18, UR10, R19 ;  /* 0x0000000a12184c24 */ /* 0x000fce000f8e0213 */
[----:B------:R-:W3:Y:S01]  /*0bc0*/  @P2 LDC.64 R18, c[0x0][0x380] ;  /* 0x0000e000ff122b82 */ /* 0x000ee20000000a00 */
[----:B------:R-:W-:Y:S02]  /*0bd0*/  @P2 IMAD R26, R12, UR10, R13 ;  /* 0x0000000a0c1a2c24 */ /* 0x000fe4000f8e020d */
[----:B-1----:R-:W-:-:S04]  /*0be0*/  @P4 IMAD.WIDE.U32 R28, R24, 0x8, R28 ;  /* 0x00000008181c4825 */ /* 0x002fc800078e001c */
[----:B------:R-:W-:-:S04]  /*0bf0*/  IMAD.HI.U32 R24, R20, R23, RZ ;  /* 0x0000001714187227 */ /* 0x000fc800078e00ff */
[----:B---3--:R-:W-:-:S04]  /*0c00*/  @P2 IMAD.WIDE.U32 R18, R26, 0x8, R18 ;  /* 0x000000081a122825 */ /* 0x008fc800078e0012 */
[----:B------:R-:W-:-:S04]  /*0c10*/  IMAD.MOV R26, RZ, RZ, -R24 ;  /* 0x000000ffff1a7224 */ /* 0x000fc800078e0a18 */
[----:B------:R-:W-:-:S05]  /*0c20*/  IMAD R26, R2, R26, R23 ;  /* 0x0000001a021a7224 */ /* 0x000fca00078e0217 */
[----:B------:R-:W-:Y:S01]  /*0c30*/  ISETP.GE.U32.AND P0, PT, R26, R2, PT ;  /* 0x000000021a00720c */ /* 0x000fe20003f06070 */
[----:B0-----:R-:W-:Y:S01]  /*0c40*/  IMAD.U32 R15, RZ, RZ, UR5 ;  /* 0x00000005ff0f7e24 */ /* 0x001fe2000f8e00ff */
[----:B------:R-:W-:-:S06]  /*0c50*/  MOV R14, UR4 ;  /* 0x00000004000e7c02 */ /* 0x000fcc0008000f00 */
[----:B------:R-:W3:Y:S05]  /*0c60*/  @P2 LDG.E.64.CONSTANT R14, desc[UR6][R18.64] ;  /* 0x00000006120e2981 */ /* 0x000eea000c1e9b00 */
[----:B------:R-:W-:-:S05]  /*0c70*/  @P0 IMAD.IADD R26, R26, 0x1, -R2 ;  /* 0x000000011a1a0824 */ /* 0x000fca00078e0a02 */
[----:B------:R-:W-:Y:S01]  /*0c80*/  ISETP.GE.U32.AND P2, PT, R26, R2, PT ;  /* 0x000000021a00720c */ /* 0x000fe20003f46070 */
[----:B------:R-:W-:Y:S02]  /*0c90*/  @P0 VIADD R24, R24, 0x1 ;  /* 0x0000000118180836 */ /* 0x000fe40000000000 */
[----:B------:R-:W-:Y:S02]  /*0ca0*/  IMAD.U32 R12, RZ, RZ, UR4 ;  /* 0x00000004ff0c7e24 */ /* 0x000fe4000f8e00ff */
[----:B------:R-:W-:-:S06]  /*0cb0*/  IMAD.U32 R13, RZ, RZ, UR5 ;  /* 0x00000005ff0d7e24 */ /* 0x000fcc000f8e00ff */
[----:B------:R0:W4:Y:S02]  /*0cc0*/  @P4 LDG.E.64.CONSTANT R12, desc[UR6][R28.64] ;  /* 0x000000061c0c4981 */ /* 0x000124000c1e9b00 */
[----:B------:R-:W-:-:S04]  /*0cd0*/  @P2 IADD3 R24, PT, PT, R24, 0x1, RZ ;  /* 0x0000000118182810 */ /* 0x000fc80007ffe0ff */
[----:B0-----:R-:W-:-:S05]  /*0ce0*/  SEL R29, R21, R24, !P1 ;  /* 0x00000018151d7207 */ /* 0x001fca0004800000 */
[----:B------:R-:W-:-:S04]  /*0cf0*/  IMAD.MOV R24, RZ, RZ, -R29 ;  /* 0x000000ffff187224 */ /* 0x000fc800078e0a1d */
[----:B------:R-:W-:Y:S02]  /*0d00*/  IMAD R24, R2, R24, R23 ;  /* 0x0000001802187224 */ /* 0x000fe400078e0217 */
[----:B------:R-:W-:Y:S02]  /*0d10*/  IMAD.IADD R29, R10, 0x1, R29 ;  /* 0x000000010a1d7824 */ /* 0x000fe400078e021d */
[----:B------:R-:W-:-:S03]  /*0d20*/  IMAD.IADD R24, R8, 0x1, R24 ;  /* 0x0000000108187824 */ /* 0x000fc600078e0218 */
[C---:B------:R-:W-:Y:S02]  /*0d30*/  ISETP.GE.AND P2, PT, R29.reuse, UR10, PT ;  /* 0x0000000a1d007c0c */ /* 0x040fe4000bf46270 */
[C---:B------:R-:W-:Y:S02]  /*0d40*/  ISETP.GE.AND P0, PT, R24.reuse, UR10, PT ;  /* 0x0000000a18007c0c */ /* 0x040fe4000bf06270 */
[----:B------:R-:W-:Y:S02]  /*0d50*/  ISETP.GT.AND P2, PT, R29, -0x1, !P2 ;  /* 0xffffffff1d00780c */ /* 0x000fe40005744270 */
[----:B------:R-:W-:-:S04]  /*0d60*/  ISETP.GT.AND P0, PT, R24, -0x1, !P0 ;  /* 0xffffffff1800780c */ /* 0x000fc80004704270 */
[----:B------:R-:W-:-:S13]  /*0d70*/  PLOP3.LUT P0, PT, P0, P2, PT, 0x80, 0x8 ;  /* 0x000000000008781c */ /* 0x000fda0000705070 */
[----:B------:R-:W0:Y:S01]  /*0d80*/  @P0 LDC.64 R18, c[0x0][0x380] ;  /* 0x0000e000ff120b82 */ /* 0x000e220000000a00 */
[----:B------:R-:W-:Y:S02]  /*0d90*/  @P0 IMAD R29, R29, UR10, R24 ;  /* 0x0000000a1d1d0c24 */ /* 0x000fe4000f8e0218 */
[----:B------:R-:W-:Y:S01]  /*0da0*/  IMAD R27, R2, R27, R25 ;  /* 0x0000001b021b7224 */ /* 0x000fe200078e0219 */
[----:B------:R-:W-:Y:S01]  /*0db0*/  MOV R25, UR5 ;  /* 0x0000000500197c02 */ /* 0x000fe20008000f00 */
[----:B------:R-:W-:Y:S02]  /*0dc0*/  IMAD.U32 R24, RZ, RZ, UR4 ;  /* 0x00000004ff187e24 */ /* 0x000fe4000f8e00ff */
[----:B0-----:R-:W-:-:S05]  /*0dd0*/  @P0 IMAD.WIDE.U32 R18, R29, 0x8, R18 ;  /* 0x000000081d120825 */ /* 0x001fca00078e0012 */
[----:B------:R-:W5:Y:S01]  /*0de0*/  @P0 LDG.E.64.CONSTANT R24, desc[UR6][R18.64] ;  /* 0x0000000612180981 */ /* 0x000f62000c1e9b00 */
[----:B------:R-:W0:Y:S01]  /*0df0*/  S2UR UR5, SR_CgaCtaId ;  /* 0x00000000000579c3 */ /* 0x000e220000008800 */
[----:B------:R-:W-:Y:S01]  /*0e00*/  UMOV UR4, 0x400 ;  /* 0x0000040000047882 */ /* 0x000fe20000000000 */
[----:B------:R-:W-:Y:S01]  /*0e10*/  IADD3 R22, PT, PT, R7, R22, R7 ;  /* 0x0000001607167210 */ /* 0x000fe20007ffe007 */
[----:B0-----:R-:W-:-:S06]  /*0e20*/  ULEA UR4, UR5, UR4, 0x18 ;  /* 0x0000000405047291 */ /* 0x001fcc000f8ec0ff */
[----:B------:R-:W-:-:S05]  /*0e30*/  LEA R26, R27, UR4, 0x3 ;  /* 0x000000041b1a7c11 */ /* 0x000fca000f8e18ff */
[----:B------:R-:W-:-:S04]  /*0e40*/  IMAD R28, R7, 0x8, R26 ;  /* 0x00000008071c7824 */ /* 0x000fc800078e021a */
[----:B------:R-:W-:-:S04]  /*0e50*/  IMAD R29, R7, 0x8, R28 ;  /* 0x00000008071d7824 */ /* 0x000fc800078e021c */
[C---:B------:R-:W-:Y:S01]  /*0e60*/  IMAD R27, R7.reuse, 0x8, R29 ;  /* 0x00000008071b7824 */ /* 0x040fe200078e021d */
[----:B------:R-:W-:-:S04]  /*0e70*/  IADD3 R22, PT, PT, R7, R22, R7 ;  /* 0x0000001607167210 */ /* 0x000fc80007ffe007 */
[----:B------:R-:W-:Y:S01]  /*0e80*/  ISETP.GE.U32.AND P0, PT, R22, R4, PT ;  /* 0x000000041600720c */ /* 0x000fe20003f06070 */
[C---:B------:R-:W-:Y:S01]  /*0e90*/  IMAD R9, R7.reuse, 0x4, R9 ;  /* 0x0000000407097824 */ /* 0x040fe200078e0209 */
[C---:B------:R-:W-:Y:S01]  /*0ea0*/  LEA R11, R7.reuse, R11, 0x2 ;  /* 0x0000000b070b7211 */ /* 0x040fe200078e10ff */
[----:B------:R-:W-:Y:S01]  /*0eb0*/  IMAD R23, R7, 0x4, R23 ;  /* 0x0000000407177824 */ /* 0x000fe200078e0217 */
[----:B--2---:R1:W-:Y:S04]  /*0ec0*/  STS.64 [R26], R16 ;  /* 0x000000101a007388 */ /* 0x0043e80000000a00 */
[----:B----4-:R1:W-:Y:S04]  /*0ed0*/  STS.64 [R28], R12 ;  /* 0x0000000c1c007388 */ /* 0x0103e80000000a00 */
[----:B---3--:R1:W-:Y:S04]  /*0ee0*/  STS.64 [R29], R14 ;  /* 0x0000000e1d007388 */ /* 0x0083e80000000a00 */
[----:B-----5:R1:W-:Y:S01]  /*0ef0*/  STS.64 [R27], R24 ;  /* 0x000000181b007388 */ /* 0x0203e20000000a00 */
[----:B------:R-:W-:Y:S05]  /*0f00*/  @!P0 BRA `(.L_x_5) ;  /* 0xfffffff800088947 */ /* 0x000fea000383ffff */
.L_x_1:
[----:B------:R-:W-:Y:S05]  /*0f10*/  BSYNC.RECONVERGENT B0 ;  /* 0x0000000000007941 */ /* 0x000fea0003800200 */
.L_x_0:
[----:B------:R-:W2:Y:S01]  /*0f20*/  LDCU UR4, c[0x0][0x3a0] ;  /* 0x00007400ff0477ac */ /* 0x000ea20008000800 */
[----:B------:R-:W-:Y:S01]  /*0f30*/  IMAD.IADD R6, R6, 0x1, R3 ;  /* 0x0000000106067824 */ /* 0x000fe200078e0203 */
[----:B------:R-:W-:Y:S04]  /*0f40*/  BAR.SYNC.DEFER_BLOCKING 0x0 ;  /* 0x0000000000007b1d */ /* 0x000fe80000010000 */
[----:B--2---:R-:W-:-:S13]  /*0f50*/  ISETP.GE.AND P0, PT, R6, UR4, PT ;  /* 0x0000000406007c0c */ /* 0x004fda000bf06270 */
[----:B------:R-:W-:Y:S05]  /*0f60*/  @P0 EXIT ;  /* 0x000000000000094d */ /* 0x000fea0003800000 */
[----:B------:R-:W2:Y:S01]  /*0f70*/  LDCU UR4, c[0x0][0x39c] ;  /* 0x00007380ff0477ac */ /* 0x000ea20008000800 */
[----:B------:R-:W1:Y:S01]  /*0f80*/  LDC.64 R8, c[0x0][0x398] ;  /* 0x0000e600ff087b82 */ /* 0x000e620000000a00 */
[----:B------:R-:W-:Y:S02]  /*0f90*/  IMAD.MOV.U32 R10, RZ, RZ, 0x1 ;  /* 0x00000001ff0a7424 */ /* 0x000fe400078e00ff */
[----:B------:R-:W-:-:S04]  /*0fa0*/  IMAD R3, R2, R3, RZ ;  /* 0x0000000302037224 */ /* 0x000fc800078e02ff */
[----:B------:R-:W-:Y:S01]  /*0fb0*/  IMAD.IADD R7, R2, 0x1, R3 ;  /* 0x0000000102077824 */ /* 0x000fe200078e0203 */
[----:B0-----:R-:W0:Y:S01]  /*0fc0*/  LDC.64 R18, c[0x0][0x3a8] ;  /* 0x0000ea00ff127b82 */ /* 0x001e220000000a00 */
[----:B--2---:R-:W1:Y:S01]  /*0fd0*/  MUFU.RCP64H R11, UR4 ;  /* 0x00000004000b7d08 */ /* 0x004e620008001800 */
[----:B0-----:R-:W-:Y:S02]  /*0fe0*/  DMUL R18, R18, R18 ;  /* 0x0000001212127228 */ /* 0x001fe40000000000 */
[----:B-1----:R-:W-:-:S08]  /*0ff0*/  DFMA R12, R10, -R8, 1 ;  /* 0x3ff000000a0c742b */ /* 0x002fd00000000808 */
[----:B------:R-:W-:Y:S01]  /*1000*/  DFMA R12, R12, R12, R12 ;  /* 0x0000000c0c0c722b */ /* 0x000fe2000000000c */
[----:B------:R-:W-:-:S07]  /*1010*/  FSETP.GEU.AND P1, PT, |R19|, 6.5827683646048100446e-37, PT ;  /* 0x036000001300780b */ /* 0x000fce0003f2e200 */
[----:B------:R-:W-:-:S08]  /*1020*/  DFMA R12, R10, R12, R10 ;  /* 0x0000000c0a0c722b */ /* 0x000fd0000000000a */
[----:B------:R-:W-:-:S08]  /*1030*/  DFMA R10, R12, -R8, 1 ;  /* 0x3ff000000c0a742b */ /* 0x000fd00000000808 */
[----:B------:R-:W-:-:S08]  /*1040*/  DFMA R10, R12, R10, R12 ;  /* 0x0000000a0c0a722b */ /* 0x000fd0000000000c */
[----:B------:R-:W-:-:S08]  /*1050*/  DMUL R12, R18, R10 ;  /* 0x0000000a120c7228 */ /* 0x000fd00000000000 */
[----:B------:R-:W-:-:S08]  /*1060*/  DFMA R8, R12, -R8, R18 ;  /* 0x800000080c08722b */ /* 0x000fd00000000012 */
[----:B------:R-:W-:-:S10]  /*1070*/  DFMA R8, R10, R8, R12 ;  /* 0x000000080a08722b */ /* 0x000fd4000000000c */
[----:B------:R-:W-:-:S05]  /*1080*/  FFMA R4, RZ, UR4, R9 ;  /* 0x00000004ff047c23 */ /* 0x000fca0008000009 */
[----:B------:R-:W-:-:S13]  /*1090*/  FSETP.GT.AND P0, PT, |R4|, 1.469367938527859385e-39, PT ;  /* 0x001000000400780b */ /* 0x000fda0003f04200 */
[----:B------:R-:W-:Y:S05]  /*10a0*/  @P0 BRA P1, `(.L_x_6) ;  /* 0x0000000000100947 */ /* 0x000fea0000800000 */
[----:B------:R-:W-:-:S07]  /*10b0*/  MOV R4, 0x10d0 ;  /* 0x000010d000047802 */ /* 0x000fce0000000f00 */
[----:B------:R-:W-:Y:S05]  /*10c0*/  CALL.REL.NOINC `($__internal_0_$__cuda_sm20_div_rn_f64_full) ;  /* 0x0000000400f07944 */ /* 0x000fea0003c00000 */
[----:B------:R-:W-:Y:S01]  /*10d0*/  MOV R8, R16 ;  /* 0x0000001000087202 */ /* 0x000fe20000000f00 */
[----:B------:R-:W-:-:S07]  /*10e0*/  IMAD.MOV.U32 R9, RZ, RZ, R17 ;  /* 0x000000ffff097224 */ /* 0x000fce00078e0011 */
.L_x_6:
[----:B------:R-:W0:Y:S01]  /*10f0*/  S2UR UR5, SR_CgaCtaId ;  /* 0x00000000000579c3 */ /* 0x000e220000008800 */
[----:B------:R-:W1:Y:S01]  /*1100*/  LDCU UR12, c[0x0][0x3a0] ;  /* 0x00007400ff0c77ac */ /* 0x000e620008000800 */
[C---:B------:R-:W-:Y:S01]  /*1110*/  IMAD R5, R0.reuse, 0x4, R5 ;  /* 0x0000000400057824 */ /* 0x040fe200078e0205 */
[----:B------:R-:W-:Y:S01]  /*1120*/  BSSY.RECONVERGENT B0, `(.L_x_7) ;  /* 0x0000027000007945 */ /* 0x000fe20003800200 */
[C---:B------:R-:W-:Y:S01]  /*1130*/  IMAD R7, R0.reuse, 0x4, R7 ;  /* 0x0000000400077824 */ /* 0x040fe200078e0207 */
[----:B------:R-:W-:Y:S01]  /*1140*/  UMOV UR4, 0x400 ;  /* 0x0000040000047882 */ /* 0x000fe20000000000 */
[----:B------:R-:W-:-:S03]  /*1150*/  IMAD R3, R0, 0x4, R3 ;  /* 0x0000000400037824 */ /* 0x000fc600078e0203 */
[----:B------:R-:W-:Y:S02]  /*1160*/  IADD3 R0, PT, PT, R2, R7, RZ ;  /* 0x0000000702007210 */ /* 0x000fe40007ffe0ff */
[----:B-1----:R-:W-:Y:S01]  /*1170*/  ISETP.GE.AND P0, PT, R5, UR12, PT ;  /* 0x0000000c05007c0c */ /* 0x002fe2000bf06270 */
[----:B------:R-:W-:Y:S01]  /*1180*/  IMAD R4, R6, UR12, RZ ;  /* 0x0000000c06047c24 */ /* 0x000fe2000f8e02ff */
[----:B0-----:R-:W-:Y:S02]  /*1190*/  ULEA UR4, UR5, UR4, 0x18 ;  /* 0x0000000405047291 */ /* 0x001fe4000f8ec0ff */
[----:B------:R-:W-:-:S04]  /*11a0*/  UIADD3 UR5, UPT, UPT, UR12, -0x1, URZ ;  /* 0xffffffff0c057890 */ /* 0x000fc8000fffe0ff */
[----:B------:R-:W-:Y:S02]  /*11b0*/  LEA R3, R3, UR4, 0x3 ;  /* 0x0000000403037c11 */ /* 0x000fe4000f8e18ff */
[----:B------:R-:W-:-:S03]  /*11c0*/  LEA R0, R0, UR4, 0x3 ;  /* 0x0000000400007c11 */ /* 0x000fc6000f8e18ff */
[----:B------:R-:W-:Y:S01]  /*11d0*/  IMAD R2, R2, 0x8, R3 ;  /* 0x0000000802027824 */ /* 0x000fe200078e0203 */
[----:B------:R-:W-:Y:S06]  /*11e0*/  @P0 BRA `(.L_x_8) ;  /* 0x0000000000680947 */ /* 0x000fec0003800000 */
[----:B------:R-:W-:-:S04]  /*11f0*/  ISETP.NE.AND P0, PT, R5, UR5, PT ;  /* 0x0000000505007c0c */ /* 0x000fc8000bf05270 */
[----:B------:R-:W-:-:S04]  /*1200*/  ISETP.NE.AND P0, PT, R5, RZ, P0 ;  /* 0x000000ff0500720c */ /* 0x000fc80000705270 */
[----:B------:R-:W-:-:S04]  /*1210*/  ISETP.NE.AND P0, PT, R6, RZ, P0 ;  /* 0x000000ff0600720c */ /* 0x000fc80000705270 */
[----:B------:R-:W-:-:S13]  /*1220*/  ISETP.NE.AND P0, PT, R6, UR5, P0 ;  /* 0x0000000506007c0c */ /* 0x000fda0008705270 */
[----:B------:R-:W0:Y:S01]  /*1230*/  @!P0 LDC.64 R10, c[0x0][0x388] ;  /* 0x0000e200ff0a8b82 */ /* 0x000e220000000a00 */
[----:B------:R-:W-:-:S07]  /*1240*/  @!P0 IMAD.IADD R7, R4, 0x1, R5 ;  /* 0x0000000104078824 */ /* 0x000fce00078e0205 */
[----:B------:R-:W1:Y:S01]  /*1250*/  @!P0 LDC.64 R12, c[0x0][0x3b0] ;  /* 0x0000ec00ff0c8b82 */ /* 0x000e620000000a00 */
[----:B0-----:R-:W-:-:S05]  /*1260*/  @!P0 IMAD.WIDE R10, R7, 0x8, R10 ;  /* 0x00000008070a8825 */ /* 0x001fca00078e020a */
[----:B-1----:R0:W-:Y:S01]  /*1270*/  @!P0 STG.E.64 desc[UR6][R10.64], R12 ;  /* 0x0000000c0a008986 */ /* 0x0021e2000c101b06 */
[----:B------:R-:W-:Y:S05]  /*1280*/  @!P0 BRA `(.L_x_8) ;  /* 0x0000000000408947 */ /* 0x000fea0003800000 */
[----:B0-----:R-:W0:Y:S01]  /*1290*/  LDC.64 R12, c[0x0][0x390] ;  /* 0x0000e400ff0c7b82 */ /* 0x001e220000000a00 */
[----:B------:R-:W-:Y:S01]  /*12a0*/  IMAD.IADD R7, R4, 0x1, R5 ;  /* 0x0000000104077824 */ /* 0x000fe200078e0205 */
[----:B------:R-:W-:Y:S04]  /*12b0*/  LDS.64 R14, [R3+0x8] ;  /* 0x00000800030e7984 */ /* 0x000fe80000000a00 */
[----:B------:R-:W1:Y:S04]  /*12c0*/  LDS.64 R16, [R0+0x8] ;  /* 0x0000080000107984 */ /* 0x000e680000000a00 */
[----:B------:R-:W2:Y:S04]  /*12d0*/  LDS.64 R18, [R2] ;  /* 0x0000000002127984 */ /* 0x000ea80000000a00 */
[----:B------:R-:W3:Y:S01]  /*12e0*/  LDS.64 R10, [R2+0x10] ;  /* 0x00001000020a7984 */ /* 0x000ee20000000a00 */
[----:B0-----:R-:W-:-:S06]  /*12f0*/  IMAD.WIDE R12, R7, 0x8, R12 ;  /* 0x00000008070c7825 */ /* 0x001fcc00078e020c */
[----:B------:R-:W4:Y:S01]  /*1300*/  LDG.E.64.CONSTANT R12, desc[UR6][R12.64] ;  /* 0x000000060c0c7981 */ /* 0x000f22000c1e9b00 */
[----:B-1----:R-:W-:-:S08]  /*1310*/  DADD R14, R14, R16 ;  /* 0x000000000e0e7229 */ /* 0x002fd00000000010 */
[----:B--2---:R-:W-:Y:S02]  /*1320*/  DADD R18, R18, R14 ;  /* 0x0000000012127229 */ /* 0x004fe4000000000e */
[----:B------:R-:W0:Y:S06]  /*1330*/  LDC.64 R14, c[0x0][0x388] ;  /* 0x0000e200ff0e7b82 */ /* 0x000e2c0000000a00 */
[----:B---3--:R-:W-:Y:S01]  /*1340*/  DADD R10, R10, R18 ;  /* 0x000000000a0a7229 */ /* 0x008fe20000000012 */
[----:B0-----:R-:W-:-:S07]  /*1350*/  IMAD.WIDE R14, R7, 0x8, R14 ;  /* 0x00000008070e7825 */ /* 0x001fce00078e020e */
[----:B----4-:R-:W-:-:S08]  /*1360*/  DFMA R10, R12, R8, R10 ;  /* 0x000000080c0a722b */ /* 0x010fd0000000000a */
[----:B------:R-:W-:-:S07]  /*1370*/  DMUL R10, R10, 0.25 ;  /* 0x3fd000000a0a7828 */ /* 0x000fce0000000000 */
[----:B------:R1:W-:Y:S04]  /*1380*/  STG.E.64 desc[UR6][R14.64], R10 ;  /* 0x0000000a0e007986 */ /* 0x0003e8000c101b06 */
.L_x_8:
[----:B------:R-:W-:Y:S05]  /*1390*/  BSYNC.RECONVERGENT B0 ;  /* 0x0000000000007941 */ /* 0x000fea0003800200 */
.L_x_7:
[----:B------:R-:W2:Y:S01]  /*13a0*/  LDCU.64 UR8, c[0x0][0x388] ;  /* 0x00007100ff0877ac */ /* 0x000ea20008000a00 */
[----:B------:R-:W-:Y:S01]  /*13b0*/  SHF.R.S32.HI R7, RZ, 0x1f, R5 ;  /* 0x0000001fff077819 */ /* 0x000fe20000011405 */
[----:B------:R-:W-:Y:S01]  /*13c0*/  BSSY.RECONVERGENT B0, `(.L_x_9) ;  /* 0x000001f000007945 */ /* 0x000fe20003800200 */
[C---:B01----:R-:W-:Y:S01]  /*13d0*/  IADD3 R10, P0, PT, R4.reuse, R5, RZ ;  /* 0x00000005040a7210 */ /* 0x043fe20007f1e0ff */
[----:B------:R-:W0:Y:S01]  /*13e0*/  LDCU.64 UR10, c[0x0][0x390] ;  /* 0x00007200ff0a77ac */ /* 0x000e220008000a00 */
[----:B------:R-:W-:Y:S02]  /*13f0*/  IADD3 R14, PT, PT, R5, 0x1, RZ ;  /* 0x00000001050e7810 */ /* 0x000fe40007ffe0ff */
[----:B------:R-:W-:Y:S01]  /*1400*/  LEA.HI.X.SX32 R7, R4, R7, 0x1, P0 ;  /* 0x0000000704077211 */ /* 0x000fe200000f0eff */
[----:B------:R-:W-:Y:S01]  /*1410*/  IMAD.SHL.U32 R12, R10, 0x8, RZ ;  /* 0x000000080a0c7824 */ /* 0x000fe200078e00ff */
[----:B------:R-:W-:Y:S02]  /*1420*/  ISETP.GE.AND P0, PT, R14, UR12, PT ;  /* 0x0000000c0e007c0c */ /* 0x000fe4000bf06270 */
[----:B------:R-:W-:-:S02]  /*1430*/  SHF.L.U64.HI R4, R10, 0x3, R7 ;  /* 0x000000030a047819 */ /* 0x000fc40000010207 */
[C---:B--2---:R-:W-:Y:S02]  /*1440*/  IADD3 R10, P1, PT, R12.reuse, UR8, RZ ;  /* 0x000000080c0a7c10 */ /* 0x044fe4000ff3e0ff */
[----:B0-----:R-:W-:Y:S02]  /*1450*/  IADD3 R12, P2, PT, R12, UR10, RZ ;  /* 0x0000000a0c0c7c10 */ /* 0x001fe4000ff5e0ff */
[C---:B------:R-:W-:Y:S02]  /*1460*/  IADD3.X R11, PT, PT, R4.reuse, UR9, RZ, P1, !PT ;  /* 0x00000009040b7c10 */ /* 0x040fe40008ffe4ff */
[----:B------:R-:W-:-:S03]  /*1470*/  IADD3.X R13, PT, PT, R4, UR11, RZ, P2, !PT ;  /* 0x0000000b040d7c10 */ /* 0x000fc600097fe4ff */
[----:B------:R-:W-:Y:S06]  /*1480*/  @P0 BRA `(.L_x_10) ;  /* 0x0000000000480947 */ /* 0x000fec0003800000 */
[----:B------:R-:W-:-:S04]  /*1490*/  ISETP.NE.AND P0, PT, R14, UR5, PT ;  /* 0x000000050e007c0c */ /* 0x000fc8000bf05270 */
[----:B------:R-:W-:-:S04]  /*14a0*/  ISETP.EQ.OR P0, PT, R6, RZ, !P0 ;  /* 0x000000ff0600720c */ /* 0x000fc80004702670 */
[----:B------:R-:W-:-:S13]  /*14b0*/  ISETP.EQ.OR P0, PT, R6, UR5, P0 ;  /* 0x0000000506007c0c */ /* 0x000fda0008702670 */
[----:B------:R-:W-:Y:S05]  /*14c0*/  @P0 BRA `(.L_x_11) ;  /* 0x0000000000300947 */ /* 0x000fea0003800000 */
[----:B------:R-:W2:Y:S04]  /*14d0*/  LDG.E.64.CONSTANT R14, desc[UR6][R12.64+0x8] ;  /* 0x000008060c0e7981 */ /* 0x000ea8000c1e9b00 */
[----:B------:R-:W-:Y:S04]  /*14e0*/  LDS.64 R18, [R3+0x10] ;  /* 0x0000100003127984 */ /* 0x000fe80000000a00 */
[----:B------:R-:W0:Y:S04]  /*14f0*/  LDS.64 R20, [R0+0x10] ;  /* 0x0000100000147984 */ /* 0x000e280000000a00 */
[----:B------:R-:W1:Y:S04]  /*1500*/  LDS.64 R22, [R2+0x8] ;  /* 0x0000080002167984 */ /* 0x000e680000000a00 */
[----:B------:R-:W3:Y:S01]  /*1510*/  LDS.64 R16, [R2+0x18] ;  /* 0x0000180002107984 */ /* 0x000ee20000000a00 */
[----:B0-----:R-:W-:-:S08]  /*1520*/  DADD R18, R18, R20 ;  /* 0x0000000012127229 */ /* 0x001fd00000000014 */
[----:B-1----:R-:W-:-:S08]  /*1530*/  DADD R18, R18, R22 ;  /* 0x0000000012127229 */ /* 0x002fd00000000016 */
[----:B---3--:R-:W-:-:S08]  /*1540*/  DADD R16, R18, R16 ;  /* 0x0000000012107229 */ /* 0x008fd00000000010 */
[----:B--2---:R-:W-:-:S08]  /*1550*/  DFMA R14, R14, R8, R16 ;  /* 0x000000080e0e722b */ /* 0x004fd00000000010 */
[----:B------:R-:W-:-:S07]  /*1560*/  DMUL R14, R14, 0.25 ;  /* 0x3fd000000e0e7828 */ /* 0x000fce0000000000 */
[----:B------:R0:W-:Y:S01]  /*1570*/  STG.E.64 desc[UR6][R10.64+0x8], R14 ;  /* 0x0000080e0a007986 */ /* 0x0001e2000c101b06 */
[----:B------:R-:W-:Y:S05]  /*1580*/  BRA `(.L_x_10) ;  /* 0x0000000000087947 */ /* 0x000fea0003800000 */
.L_x_11:
[----:B------:R-:W0:Y:S02]  /*1590*/  LDC.64 R14, c[0x0][0x3b0] ;  /* 0x0000ec00ff0e7b82 */ /* 0x000e240000000a00 */
[----:B0-----:R1:W-:Y:S02]  /*15a0*/  STG.E.64 desc[UR6][R10.64+0x8], R14 ;  /* 0x0000080e0a007986 */ /* 0x0013e4000c101b06 */
.L_x_10:
[----:B------:R-:W-:Y:S05]  /*15b0*/  BSYNC.RECONVERGENT B0 ;  /* 0x0000000000007941 */ /* 0x000fea0003800200 */
.L_x_9:
[----:B------:R-:W-:Y:S01]  /*15c0*/  VIADD R4, R5, 0x2 ;  /* 0x0000000205047836 */ /* 0x000fe20000000000 */
[----:B------:R-:W-:Y:S04]  /*15d0*/  BSSY.RECONVERGENT B0, `(.L_x_12) ;  /* 0x0000015000007945 */ /* 0x000fe80003800200 */
[----:B------:R-:W-:-:S13]  /*15e0*/  ISETP.GE.AND P0, PT, R4, UR12, PT ;  /* 0x0000000c04007c0c */ /* 0x000fda000bf06270 */
[----:B------:R-:W-:Y:S05]  /*15f0*/  @P0 BRA `(.L_x_13) ;  /* 0x0000000000480947 */ /* 0x000fea0003800000 */
[----:B------:R-:W-:-:S04]  /*1600*/  ISETP.NE.AND P0, PT, R4, UR5, PT ;  /* 0x0000000504007c0c */ /* 0x000fc8000bf05270 */
[----:B------:R-:W-:-:S04]  /*1610*/  ISETP.EQ.OR P0, PT, R6, RZ, !P0 ;  /* 0x000000ff0600720c */ /* 0x000fc80004702670 */
[----:B------:R-:W-:-:S13]  /*1620*/  ISETP.EQ.OR P0, PT, R6, UR5, P0 ;  /* 0x0000000506007c0c */ /* 0x000fda0008702670 */
[----:B------:R-:W-:Y:S05]  /*1630*/  @P0 BRA `(.L_x_14) ;  /* 0x0000000000300947 */ /* 0x000fea0003800000 */
[----:B01----:R-:W2:Y:S04]  /*1640*/  LDG.E.64.CONSTANT R14, desc[UR6][R12.64+0x10] ;  /* 0x000010060c0e7981 */ /* 0x003ea8000c1e9b00 */
        /* <DEDUP_REMOVED lines=11> */
.L_x_14:
[----:B01----:R-:W0:Y:S02]  /*1700*/  LDC.64 R14, c[0x0][0x3b0] ;  /* 0x0000ec00ff0e7b82 */ /* 0x003e240000000a00 */
[----:B0-----:R2:W-:Y:S02]  /*1710*/  STG.E.64 desc[UR6][R10.64+0x10], R14 ;  /* 0x0000100e0a007986 */ /* 0x0015e4000c101b06 */
.L_x_13:
[----:B------:R-:W-:Y:S05]  /*1720*/  BSYNC.RECONVERGENT B0 ;  /* 0x0000000000007941 */ /* 0x000fea0003800200 */
.L_x_12:
[----:B------:R-:W-:-:S05]  /*1730*/  VIADD R5, R5, 0x3 ;  /* 0x0000000305057836 */ /* 0x000fca0000000000 */
[----:B------:R-:W-:-:S13]  /*1740*/  ISETP.GE.AND P0, PT, R5, UR12, PT ;  /* 0x0000000c05007c0c */ /* 0x000fda000bf06270 */
[----:B------:R-:W-:Y:S05]  /*1750*/  @P0 EXIT ;  /* 0x000000000000094d */ /* 0x000fea0003800000 */
[----:B------:R-:W-:-:S04]  /*1760*/  ISETP.NE.AND P0, PT, R5, UR5, PT ;  /* 0x0000000505007c0c */ /* 0x000fc8000bf05270 */
[----:B------:R-:W-:-:S04]  /*1770*/  ISETP.EQ.OR P0, PT, R6, RZ, !P0 ;  /* 0x000000ff0600720c */ /* 0x000fc80004702670 */
[----:B------:R-:W-:-:S13]  /*1780*/  ISETP.EQ.OR P0, PT, R6, UR5, P0 ;  /* 0x0000000506007c0c */ /* 0x000fda0008702670 */
[----:B------:R-:W-:Y:S05]  /*1790*/  @P0 BRA `(.L_x_15) ;  /* 0x0000000000300947 */ /* 0x000fea0003800000 */
[----:B------:R-:W4:Y:S04]  /*17a0*/  LDG.E.64.CONSTANT R12, desc[UR6][R12.64+0x18] ;  /* 0x000018060c0c7981 */ /* 0x000f28000c1e9b00 */
[----:B------:R-:W-:Y:S04]  /*17b0*/  LDS.64 R4, [R3+0x20] ;  /* 0x0000200003047984 */ /* 0x000fe80000000a00 */
[----:B------:R-:W5:Y:S04]  /*17c0*/  LDS.64 R6, [R0+0x20] ;  /* 0x0000200000067984 */ /* 0x000f680000000a00 */
[----:B------:R-:W5:Y:S04]  /*17d0*/  LDS.64 R16, [R2+0x18] ;  /* 0x0000180002107984 */ /* 0x000f680000000a00 */
[----:B0123--:R-:W0:Y:S01]  /*17e0*/  LDS.64 R14, [R2+0x28] ;  /* 0x00002800020e7984 */ /* 0x00fe220000000a00 */
[----:B-----5:R-:W-:-:S08]  /*17f0*/  DADD R4, R4, R6 ;  /* 0x0000000004047229 */ /* 0x020fd00000000006 */
[----:B------:R-:W-:-:S08]  /*1800*/  DADD R4, R4, R16 ;  /* 0x0000000004047229 */ /* 0x000fd00000000010 */
[----:B0-----:R-:W-:-:S08]  /*1810*/  DADD R4, R4, R14 ;  /* 0x0000000004047229 */ /* 0x001fd0000000000e */
[----:B----4-:R-:W-:-:S08]  /*1820*/  DFMA R4, R12, R8, R4 ;  /* 0x000000080c04722b */ /* 0x010fd00000000004 */
[----:B------:R-:W-:-:S07]  /*1830*/  DMUL R4, R4, 0.25 ;  /* 0x3fd0000004047828 */ /* 0x000fce0000000000 */
[----:B------:R-:W-:Y:S01]  /*1840*/  STG.E.64 desc[UR6][R10.64+0x18], R4 ;  /* 0x000018040a007986 */ /* 0x000fe2000c101b06 */
[----:B------:R-:W-:Y:S05]  /*1850*/  EXIT ;  /* 0x000000000000794d */ /* 0x000fea0003800000 */
.L_x_15:
[----:B------:R-:W4:Y:S02]  /*1860*/  LDC.64 R2, c[0x0][0x3b0] ;  /* 0x0000ec00ff027b82 */ /* 0x000f240000000a00 */
[----:B----4-:R-:W-:Y:S01]  /*1870*/  STG.E.64 desc[UR6][R10.64+0x18], R2 ;  /* 0x000018020a007986 */ /* 0x010fe2000c101b06 */
[----:B------:R-:W-:Y:S05]  /*1880*/  EXIT ;  /* 0x000000000000794d */ /* 0x000fea0003800000 */
        .weak           $__internal_0_$__cuda_sm20_div_rn_f64_full
        .type           $__internal_0_$__cuda_sm20_div_rn_f64_full,@function
        .size           $__internal_0_$__cuda_sm20_div_rn_f64_full,(.L_x_21 - $__internal_0_$__cuda_sm20_div_rn_f64_full)
$__internal_0_$__cuda_sm20_div_rn_f64_full:
[----:B------:R-:W0:Y:S01]  /*1890*/  LDC.64 R12, c[0x0][0x398] ;  /* 0x0000e600ff0c7b82 */ /* 0x000e220000000a00 */
[----:B------:R-:W-:Y:S02]  /*18a0*/  IMAD.MOV.U32 R14, RZ, RZ, 0x1 ;  /* 0x00000001ff0e7424 */ /* 0x000fe400078e00ff */
[----:B------:R-:W-:Y:S01]  /*18b0*/  IMAD.MOV.U32 R25, RZ, RZ, 0x1ca00000 ;  /* 0x1ca00000ff197424 */ /* 0x000fe200078e00ff */
[C---:B0-----:R-:W-:Y:S02]  /*18c0*/  FSETP.GEU.AND P0, PT, |R13|.reuse, 1.469367938527859385e-39, PT ;  /* 0x001000000d00780b */ /* 0x041fe40003f0e200 */
[C---:B------:R-:W-:Y:S02]  /*18d0*/  LOP3.LUT R10, R13.reuse, 0x800fffff, RZ, 0xc0, !PT ;  /* 0x800fffff0d0a7812 */ /* 0x040fe400078ec0ff */
[----:B------:R-:W-:Y:S02]  /*18e0*/  LOP3.LUT R23, R13, 0x7ff00000, RZ, 0xc0, !PT ;  /* 0x7ff000000d177812 */ /* 0x000fe400078ec0ff */
[----:B------:R-:W-:Y:S01]  /*18f0*/  LOP3.LUT R11, R10, 0x3ff00000, RZ, 0xfc, !PT ;  /* 0x3ff000000a0b7812 */ /* 0x000fe200078efcff */
[----:B------:R-:W-:-:S02]  /*1900*/  IMAD.MOV.U32 R10, RZ, RZ, R12 ;  /* 0x000000ffff0a7224 */ /* 0x000fc400078e000c */
[----:B------:R-:W-:-:S04]  /*1910*/  IMAD.MOV.U32 R24, RZ, RZ, R23 ;  /* 0x000000ffff187224 */ /* 0x000fc800078e0017 */
[----:B------:R-:W0:Y:S02]  /*1920*/  @!P0 LDC.64 R8, c[0x0][0x398] ;  /* 0x0000e600ff088b82 */ /* 0x000e240000000a00 */
[----:B0-----:R-:W-:Y:S01]  /*1930*/  @!P0 DMUL R10, R8, 8.98846567431157953865e+307 ;  /* 0x7fe00000080a8828 */ /* 0x001fe20000000000 */
[----:B------:R-:W-:Y:S01]  /*1940*/  IMAD.MOV.U32 R9, RZ, RZ, R19 ;  /* 0x000000ffff097224 */ /* 0x000fe200078e0013 */
[----:B------:R-:W-:-:S04]  /*1950*/  MOV R8, R18 ;  /* 0x0000001200087202 */ /* 0x000fc80000000f00 */
[----:B------:R-:W0:Y:S01]  /*1960*/  MUFU.RCP64H R15, R11 ;  /* 0x0000000b000f7308 */ /* 0x000e220000001800 */
[C---:B------:R-:W-:Y:S02]  /*1970*/  FSETP.GEU.AND P2, PT, |R9|.reuse, 1.469367938527859385e-39, PT ;  /* 0x001000000900780b */ /* 0x040fe40003f4e200 */
[----:B------:R-:W-:Y:S02]  /*1980*/  LOP3.LUT R22, R9, 0x7ff00000, RZ, 0xc0, !PT ;  /* 0x7ff0000009167812 */ /* 0x000fe400078ec0ff */
[----:B------:R-:W-:Y:S02]  /*1990*/  @!P0 LOP3.LUT R24, R11, 0x7ff00000, RZ, 0xc0, !PT ;  /* 0x7ff000000b188812 */ /* 0x000fe400078ec0ff */
[----:B------:R-:W-:Y:S02]  /*19a0*/  ISETP.GE.U32.AND P1, PT, R22, R23, PT ;  /* 0x000000171600720c */ /* 0x000fe40003f26070 */
[----:B------:R-:W-:Y:S01]  /*19b0*/  MOV R27, R22 ;  /* 0x00000016001b7202 */ /* 0x000fe20000000f00 */
[----:B------:R-:W-:Y:S01]  /*19c0*/  VIADD R26, R24, 0xffffffff ;  /* 0xffffffff181a7836 */ /* 0x000fe20000000000 */
[----:B------:R-:W-:-:S04]  /*19d0*/  SEL R25, R25, 0x63400000, !P1 ;  /* 0x6340000019197807 */ /* 0x000fc80004800000 */
[----:B------:R-:W-:Y:S01]  /*19e0*/  @!P2 LOP3.LUT R20, R25, 0x80000000, R9, 0xf8, !PT ;  /* 0x800000001914a812 */ /* 0x000fe200078ef809 */
[----:B0-----:R-:W-:-:S03]  /*19f0*/  DFMA R16, R14, -R10, 1 ;  /* 0x3ff000000e10742b */ /* 0x001fc6000000080a */
[----:B------:R-:W-:Y:S01]  /*1a00*/  @!P2 LOP3.LUT R21, R20, 0x100000, RZ, 0xfc, !PT ;  /* 0x001000001415a812 */ /* 0x000fe200078efcff */
[----:B------:R-:W-:-:S04]  /*1a10*/  @!P2 IMAD.MOV.U32 R20, RZ, RZ, RZ ;  /* 0x000000ffff14a224 */ /* 0x000fc800078e00ff */
[----:B------:R-:W-:-:S08]  /*1a20*/  DFMA R16, R16, R16, R16 ;  /* 0x000000101010722b */ /* 0x000fd00000000010 */
[----:B------:R-:W-:Y:S01]  /*1a30*/  DFMA R16, R14, R16, R14 ;  /* 0x000000100e10722b */ /* 0x000fe2000000000e */
[----:B------:R-:W-:Y:S01]  /*1a40*/  LOP3.LUT R15, R25, 0x800fffff, R9, 0xf8, !PT ;  /* 0x800fffff190f7812 */ /* 0x000fe200078ef809 */
[----:B------:R-:W-:-:S06]  /*1a50*/  IMAD.MOV.U32 R14, RZ, RZ, R8 ;  /* 0x000000ffff0e7224 */ /* 0x000fcc00078e0008 */
[----:B------:R-:W-:Y:S02]  /*1a60*/  DFMA R18, R16, -R10, 1 ;  /* 0x3ff000001012742b */ /* 0x000fe4000000080a */
[----:B------:R-:W-:-:S06]  /*1a70*/  @!P2 DFMA R14, R14, 2, -R20 ;  /* 0x400000000e0ea82b */ /* 0x000fcc0000000814 */
[----:B------:R-:W-:-:S04]  /*1a80*/  DFMA R16, R16, R18, R16 ;  /* 0x000000121010722b */ /* 0x000fc80000000010 */
[----:B------:R-:W-:-:S04]  /*1a90*/  @!P2 LOP3.LUT R27, R15, 0x7ff00000, RZ, 0xc0, !PT ;  /* 0x7ff000000f1ba812 */ /* 0x000fc800078ec0ff */
[----:B------:R-:W-:Y:S01]  /*1aa0*/  DMUL R18, R16, R14 ;  /* 0x0000000e10127228 */ /* 0x000fe20000000000 */
[----:B------:R-:W-:-:S05]  /*1ab0*/  VIADD R20, R27, 0xffffffff ;  /* 0xffffffff1b147836 */ /* 0x000fca0000000000 */
[----:B------:R-:W-:Y:S02]  /*1ac0*/  ISETP.GT.U32.AND P0, PT, R20, 0x7feffffe, PT ;  /* 0x7feffffe1400780c */ /* 0x000fe40003f04070 */
[----:B------:R-:W-:Y:S02]  /*1ad0*/  DFMA R20, R18, -R10, R14 ;  /* 0x8000000a1214722b */ /* 0x000fe4000000000e */
[----:B------:R-:W-:-:S06]  /*1ae0*/  ISETP.GT.U32.OR P0, PT, R26, 0x7feffffe, P0 ;  /* 0x7feffffe1a00780c */ /* 0x000fcc0000704470 */
[----:B------:R-:W-:-:S07]  /*1af0*/  DFMA R20, R16, R20, R18 ;  /* 0x000000141014722b */ /* 0x000fce0000000012 */
[----:B------:R-:W-:Y:S05]  /*1b00*/  @P0 BRA `(.L_x_16) ;  /* 0x0000000000600947 */ /* 0x000fea0003800000 */
[----:B------:R-:W-:Y:S01]  /*1b10*/  VIADDMNMX R22, R22, -R23, 0xb9600000, !PT ;  /* 0xb960000016167446 */ /* 0x000fe20007800917 */
[----:B------:R-:W-:-:S03]  /*1b20*/  IMAD.MOV.U32 R8, RZ, RZ, RZ ;  /* 0x000000ffff087224 */ /* 0x000fc600078e00ff */
[----:B------:R-:W-:-:S05]  /*1b30*/  VIMNMX R22, PT, PT, R22, 0x46a00000, PT ;  /* 0x46a0000016167848 */ /* 0x000fca0003fe0100 */
[----:B------:R-:W-:-:S05]  /*1b40*/  IMAD.IADD R25, R22, 0x1, -R25 ;  /* 0x0000000116197824 */ /* 0x000fca00078e0a19 */
[----:B------:R-:W-:-:S06]  /*1b50*/  IADD3 R9, PT, PT, R25, 0x7fe00000, RZ ;  /* 0x7fe0000019097810 */ /* 0x000fcc0007ffe0ff */
[----:B------:R-:W-:-:S10]  /*1b60*/  DMUL R16, R20, R8 ;  /* 0x0000000814107228 */ /* 0x000fd40000000000 */
[----:B------:R-:W-:-:S13]  /*1b70*/  FSETP.GTU.AND P0, PT, |R17|, 1.469367938527859385e-39, PT ;  /* 0x001000001100780b */ /* 0x000fda0003f0c200 */
[----:B------:R-:W-:Y:S05]  /*1b80*/  @P0 BRA `(.L_x_17) ;  /* 0x0000000000980947 */ /* 0x000fea0003800000 */
[----:B------:R-:W-:-:S06]  /*1b90*/  DFMA R10, R20, -R10, R14 ;  /* 0x8000000a140a722b */ /* 0x000fcc000000000e */
[----:B------:R-:W-:-:S04]  /*1ba0*/  IMAD.MOV.U32 R10, RZ, RZ, RZ ;  /* 0x000000ffff0a7224 */ /* 0x000fc800078e00ff */
[C---:B------:R-:W-:Y:S02]  /*1bb0*/  FSETP.NEU.AND P0, PT, R11.reuse, RZ, PT ;  /* 0x000000ff0b00720b */ /* 0x040fe40003f0d000 */
[----:B------:R-:W-:-:S04]  /*1bc0*/  LOP3.LUT R13, R11, 0x80000000, R13, 0x48, !PT ;  /* 0x800000000b0d7812 */ /* 0x000fc800078e480d */
[----:B------:R-:W-:-:S07]  /*1bd0*/  LOP3.LUT R11, R13, R9, RZ, 0xfc, !PT ;  /* 0x000000090d0b7212 */ /* 0x000fce00078efcff */
[----:B------:R-:W-:Y:S05]  /*1be0*/  @!P0 BRA `(.L_x_17) ;  /* 0x0000000000808947 */ /* 0x000fea0003800000 */
[----:B------:R-:W-:Y:S01]  /*1bf0*/  IMAD.MOV R9, RZ, RZ, -R25 ;  /* 0x000000ffff097224 */ /* 0x000fe200078e0a19 */
[----:B------:R-:W-:Y:S01]  /*1c00*/  DMUL.RP R10, R20, R10 ;  /* 0x0000000a140a7228 */ /* 0x000fe20000008000 */
[----:B------:R-:W-:Y:S01]  /*1c10*/  IMAD.MOV.U32 R8, RZ, RZ, RZ ;  /* 0x000000ffff087224 */ /* 0x000fe200078e00ff */
[----:B------:R-:W-:-:S05]  /*1c20*/  IADD3 R25, PT, PT, -R25, -0x43300000, RZ ;  /* 0xbcd0000019197810 */ /* 0x000fca0007ffe1ff */
[----:B------:R-:W-:-:S03]  /*1c30*/  DFMA R8, R16, -R8, R20 ;  /* 0x800000081008722b */ /* 0x000fc60000000014 */
[----:B------:R-:W-:-:S07]  /*1c40*/  LOP3.LUT R13, R11, R13, RZ, 0x3c, !PT ;  /* 0x0000000d0b0d7212 */ /* 0x000fce00078e3cff */
[----:B------:R-:W-:-:S04]  /*1c50*/  FSETP.NEU.AND P0, PT, |R9|, R25, PT ;  /* 0x000000190900720b */ /* 0x000fc80003f0d200 */
[----:B------:R-:W-:Y:S02]  /*1c60*/  FSEL R16, R10, R16, !P0 ;  /* 0x000000100a107208 */ /* 0x000fe40004000000 */
[----:B------:R-:W-:Y:S01]  /*1c70*/  FSEL R17, R13, R17, !P0 ;  /* 0x000000110d117208 */ /* 0x000fe20004000000 */
[----:B------:R-:W-:Y:S06]  /*1c80*/  BRA `(.L_x_17) ;  /* 0x0000000000587947 */ /* 0x000fec0003800000 */
.L_x_16:
[----:B------:R-:W-:-:S14]  /*1c90*/  DSETP.NAN.AND P0, PT, R8, R8, PT ;  /* 0x000000080800722a */ /* 0x000fdc0003f08000 */
[----:B------:R-:W-:Y:S05]  /*1ca0*/  @P0 BRA `(.L_x_18) ;  /* 0x0000000000480947 */ /* 0x000fea0003800000 */
[----:B------:R-:W0:Y:S02]  /*1cb0*/  LDC.64 R10, c[0x0][0x398] ;  /* 0x0000e600ff0a7b82 */ /* 0x000e240000000a00 */
[----:B0-----:R-:W-:-:S14]  /*1cc0*/  DSETP.NAN.AND P0, PT, R10, R10, PT ;  /* 0x0000000a0a00722a */ /* 0x001fdc0003f08000 */
[----:B------:R-:W-:Y:S05]  /*1cd0*/  @P0 BRA `(.L_x_19) ;  /* 0x0000000000300947 */ /* 0x000fea0003800000 */
[----:B------:R-:W-:Y:S01]  /*1ce0*/  ISETP.NE.AND P0, PT, R27, R24, PT ;  /* 0x000000181b00720c */ /* 0x000fe20003f05270 */
[----:B------:R-:W-:Y:S01]  /*1cf0*/  IMAD.MOV.U32 R17, RZ, RZ, -0x80000 ;  /* 0xfff80000ff117424 */ /* 0x000fe200078e00ff */
[----:B------:R-:W-:-:S11]  /*1d00*/  MOV R16, 0x0 ;  /* 0x0000000000107802 */ /* 0x000fd60000000f00 */
[----:B------:R-:W-:Y:S05]  /*1d10*/  @!P0 BRA `(.L_x_17) ;  /* 0x0000000000348947 */ /* 0x000fea0003800000 */
[----:B------:R-:W-:Y:S02]  /*1d20*/  ISETP.NE.AND P0, PT, R27, 0x7ff00000, PT ;  /* 0x7ff000001b00780c */ /* 0x000fe40003f05270 */
[----:B------:R-:W-:Y:S02]  /*1d30*/  LOP3.LUT R17, R9, 0x80000000, R13, 0x48, !PT ;  /* 0x8000000009117812 */ /* 0x000fe400078e480d */
[----:B------:R-:W-:-:S13]  /*1d40*/  ISETP.EQ.OR P0, PT, R24, RZ, !P0 ;  /* 0x000000ff1800720c */ /* 0x000fda0004702670 */
[----:B------:R-:W-:Y:S01]  /*1d50*/  @P0 LOP3.LUT R8, R17, 0x7ff00000, RZ, 0xfc, !PT ;  /* 0x7ff0000011080812 */ /* 0x000fe200078efcff */
[----:B------:R-:W-:Y:S02]  /*1d60*/  @!P0 IMAD.MOV.U32 R16, RZ, RZ, RZ ;  /* 0x000000ffff108224 */ /* 0x000fe400078e00ff */
[----:B------:R-:W-:Y:S02]  /*1d70*/  @P0 IMAD.MOV.U32 R16, RZ, RZ, RZ ;  /* 0x000000ffff100224 */ /* 0x000fe400078e00ff */
[----:B------:R-:W-:Y:S01]  /*1d80*/  @P0 IMAD.MOV.U32 R17, RZ, RZ, R8 ;  /* 0x000000ffff110224 */ /* 0x000fe200078e0008 */
[----:B------:R-:W-:Y:S06]  /*1d90*/  BRA `(.L_x_17) ;  /* 0x0000000000147947 */ /* 0x000fec0003800000 */
.L_x_19:
[----:B------:R-:W-:Y:S02]  /*1da0*/  LOP3.LUT R17, R13, 0x80000, RZ, 0xfc, !PT ;  /* 0x000800000d117812 */ /* 0x000fe400078efcff */
[----:B------:R-:W-:Y:S01]  /*1db0*/  MOV R16, R12 ;  /* 0x0000000c00107202 */ /* 0x000fe20000000f00 */
[----:B------:R-:W-:Y:S06]  /*1dc0*/  BRA `(.L_x_17) ;  /* 0x0000000000087947 */ /* 0x000fec0003800000 */
.L_x_18:
[----:B------:R-:W-:Y:S01]  /*1dd0*/  LOP3.LUT R17, R9, 0x80000, RZ, 0xfc, !PT ;  /* 0x0008000009117812 */ /* 0x000fe200078efcff */
[----:B------:R-:W-:-:S07]  /*1de0*/  IMAD.MOV.U32 R16, RZ, RZ, R8 ;  /* 0x000000ffff107224 */ /* 0x000fce00078e0008 */
.L_x_17:
[----:B------:R-:W-:Y:S02]  /*1df0*/  IMAD.MOV.U32 R8, RZ, RZ, R4 ;  /* 0x000000ffff087224 */ /* 0x000fe400078e0004 */
[----:B------:R-:W-:-:S04]  /*1e00*/  IMAD.MOV.U32 R9, RZ, RZ, 0x0 ;  /* 0x00000000ff097424 */ /* 0x000fc800078e00ff */
[----:B------:R-:W-:Y:S05]  /*1e10*/  RET.REL.NODEC R8 `(compute_temperature_shared_tiled_multi) ;  /* 0xffffffe008787950 */ /* 0x000fea0003c3ffff */
.L_x_20:
[----:B------:R-:W-:-:S00]  /*1e20*/  BRA `(.L_x_20) ;  /* 0xfffffffc00fc7947 */ /* 0x000fc0000383ffff */
[----:B------:R-:W-:-:S00]  /*1e30*/  NOP ;  /* 0x0000000000007918 */ /* 0x000fc00000000000 */
        /* <DEDUP_REMOVED lines=12> */
.L_x_21:


//--------------------- .nv.shared.compute_temperature_shared_tiled_multi --------------------------
	.section	.nv.shared.compute_temperature_shared_tiled_multi,"aw",@nobits
	.sectionflags	@""
	.align	16
	.zero		1024


//--------------------- .nv.shared.reserved.0     --------------------------
	.section	.nv.shared.reserved.0,"aw",@nobits
	.weak		__nv_reservedSMEM_offset_0_alias
	.size		__nv_reservedSMEM_offset_0_alias, 0, 64
	.other		__nv_reservedSMEM_offset_0_alias,@"STO_CUDA_RESERVED_SHARED STV_DEFAULT"
__nv_reservedSMEM_offset_0_alias:
	.zero		0
	.zero		64


//--------------------- .nv.constant0.compute_temperature_shared_tiled_multi --------------------------
	.section	.nv.constant0.compute_temperature_shared_tiled_multi,"a",@progbits
	.sectionflags	@""
	.align	4
.nv.constant0.compute_temperature_shared_tiled_multi:
	.zero		952


//--------------------- SYMBOLS --------------------------

	.type		.nv.reservedSmem.offset0,@object
	.size		.nv.reservedSmem.offset0,0x4
	.type		.nv.reservedSmem.cap,@object
	.size		.nv.reservedSmem.cap,0x4
